//
// Generated by NVIDIA NVVM Compiler
//
// Compiler Build ID: CL-36424714
// Cuda compilation tools, release 13.0, V13.0.88
// Based on NVVM 20.0.0
//

.version 9.0
.target sm_100
.address_size 64

	// .globl	_Z16logistic_forwardPfS_S_S_ii

.visible .entry _Z16logistic_forwardPfS_S_S_ii(
	.param .u64 .ptr .align 1 _Z16logistic_forwardPfS_S_S_ii_param_0,
	.param .u64 .ptr .align 1 _Z16logistic_forwardPfS_S_S_ii_param_1,
	.param .u64 .ptr .align 1 _Z16logistic_forwardPfS_S_S_ii_param_2,
	.param .u64 .ptr .align 1 _Z16logistic_forwardPfS_S_S_ii_param_3,
	.param .u32 _Z16logistic_forwardPfS_S_S_ii_param_4,
	.param .u32 _Z16logistic_forwardPfS_S_S_ii_param_5
)
{
	.reg .pred 	%p<11>;
	.reg .b32 	%r<40>;
	.reg .b32 	%f<127>;
	.reg .b64 	%rd<33>;

	ld.param.u64 	%rd12, [_Z16logistic_forwardPfS_S_S_ii_param_0];
	ld.param.u64 	%rd13, [_Z16logistic_forwardPfS_S_S_ii_param_1];
	ld.param.u64 	%rd10, [_Z16logistic_forwardPfS_S_S_ii_param_2];
	ld.param.u64 	%rd11, [_Z16logistic_forwardPfS_S_S_ii_param_3];
	ld.param.u32 	%r24, [_Z16logistic_forwardPfS_S_S_ii_param_4];
	ld.param.u32 	%r23, [_Z16logistic_forwardPfS_S_S_ii_param_5];
	cvta.to.global.u64 	%rd1, %rd13;
	cvta.to.global.u64 	%rd2, %rd12;
	mov.u32 	%r25, %ctaid.x;
	mov.u32 	%r26, %ntid.x;
	mov.u32 	%r27, %tid.x;
	mad.lo.s32 	%r1, %r25, %r26, %r27;
	setp.ge.s32 	%p1, %r1, %r24;
	@%p1 bra 	$L__BB0_15;
	setp.lt.s32 	%p2, %r23, 1;
	mov.f32 	%f126, 0f00000000;
	@%p2 bra 	$L__BB0_14;
	mul.lo.s32 	%r2, %r23, %r1;
	and.b32  	%r3, %r23, 15;
	setp.lt.u32 	%p3, %r23, 16;
	mov.f32 	%f126, 0f00000000;
	mov.b32 	%r36, 0;
	@%p3 bra 	$L__BB0_5;
	and.b32  	%r36, %r23, 2147483632;
	neg.s32 	%r34, %r36;
	add.s64 	%rd3, %rd2, 32;
	add.s64 	%rd31, %rd1, 32;
	mov.f32 	%f126, 0f00000000;
	mov.u32 	%r33, %r2;
$L__BB0_4:
	.pragma "nounroll";
	mul.wide.s32 	%rd14, %r33, 4;
	add.s64 	%rd15, %rd3, %rd14;
	ld.global.f32 	%f18, [%rd15+-32];
	ld.global.f32 	%f19, [%rd31+-32];
	fma.rn.f32 	%f20, %f18, %f19, %f126;
	ld.global.f32 	%f21, [%rd15+-28];
	ld.global.f32 	%f22, [%rd31+-28];
	fma.rn.f32 	%f23, %f21, %f22, %f20;
	ld.global.f32 	%f24, [%rd15+-24];
	ld.global.f32 	%f25, [%rd31+-24];
	fma.rn.f32 	%f26, %f24, %f25, %f23;
	ld.global.f32 	%f27, [%rd15+-20];
	ld.global.f32 	%f28, [%rd31+-20];
	fma.rn.f32 	%f29, %f27, %f28, %f26;
	ld.global.f32 	%f30, [%rd15+-16];
	ld.global.f32 	%f31, [%rd31+-16];
	fma.rn.f32 	%f32, %f30, %f31, %f29;
	ld.global.f32 	%f33, [%rd15+-12];
	ld.global.f32 	%f34, [%rd31+-12];
	fma.rn.f32 	%f35, %f33, %f34, %f32;
	ld.global.f32 	%f36, [%rd15+-8];
	ld.global.f32 	%f37, [%rd31+-8];
	fma.rn.f32 	%f38, %f36, %f37, %f35;
	ld.global.f32 	%f39, [%rd15+-4];
	ld.global.f32 	%f40, [%rd31+-4];
	fma.rn.f32 	%f41, %f39, %f40, %f38;
	ld.global.f32 	%f42, [%rd15];
	ld.global.f32 	%f43, [%rd31];
	fma.rn.f32 	%f44, %f42, %f43, %f41;
	ld.global.f32 	%f45, [%rd15+4];
	ld.global.f32 	%f46, [%rd31+4];
	fma.rn.f32 	%f47, %f45, %f46, %f44;
	ld.global.f32 	%f48, [%rd15+8];
	ld.global.f32 	%f49, [%rd31+8];
	fma.rn.f32 	%f50, %f48, %f49, %f47;
	ld.global.f32 	%f51, [%rd15+12];
	ld.global.f32 	%f52, [%rd31+12];
	fma.rn.f32 	%f53, %f51, %f52, %f50;
	ld.global.f32 	%f54, [%rd15+16];
	ld.global.f32 	%f55, [%rd31+16];
	fma.rn.f32 	%f56, %f54, %f55, %f53;
	ld.global.f32 	%f57, [%rd15+20];
	ld.global.f32 	%f58, [%rd31+20];
	fma.rn.f32 	%f59, %f57, %f58, %f56;
	ld.global.f32 	%f60, [%rd15+24];
	ld.global.f32 	%f61, [%rd31+24];
	fma.rn.f32 	%f62, %f60, %f61, %f59;
	ld.global.f32 	%f63, [%rd15+28];
	ld.global.f32 	%f64, [%rd31+28];
	fma.rn.f32 	%f126, %f63, %f64, %f62;
	add.s32 	%r34, %r34, 16;
	add.s32 	%r33, %r33, 16;
	add.s64 	%rd31, %rd31, 64;
	setp.ne.s32 	%p4, %r34, 0;
	@%p4 bra 	$L__BB0_4;
$L__BB0_5:
	setp.eq.s32 	%p5, %r3, 0;
	@%p5 bra 	$L__BB0_14;
	and.b32  	%r11, %r23, 7;
	setp.lt.u32 	%p6, %r3, 8;
	@%p6 bra 	$L__BB0_8;
	add.s32 	%r29, %r36, %r2;
	mul.wide.s32 	%rd16, %r29, 4;
	add.s64 	%rd17, %rd2, %rd16;
	ld.global.f32 	%f66, [%rd17];
	mul.wide.u32 	%rd18, %r36, 4;
	add.s64 	%rd19, %rd1, %rd18;
	ld.global.f32 	%f67, [%rd19];
	fma.rn.f32 	%f68, %f66, %f67, %f126;
	ld.global.f32 	%f69, [%rd17+4];
	ld.global.f32 	%f70, [%rd19+4];
	fma.rn.f32 	%f71, %f69, %f70, %f68;
	ld.global.f32 	%f72, [%rd17+8];
	ld.global.f32 	%f73, [%rd19+8];
	fma.rn.f32 	%f74, %f72, %f73, %f71;
	ld.global.f32 	%f75, [%rd17+12];
	ld.global.f32 	%f76, [%rd19+12];
	fma.rn.f32 	%f77, %f75, %f76, %f74;
	ld.global.f32 	%f78, [%rd17+16];
	ld.global.f32 	%f79, [%rd19+16];
	fma.rn.f32 	%f80, %f78, %f79, %f77;
	ld.global.f32 	%f81, [%rd17+20];
	ld.global.f32 	%f82, [%rd19+20];
	fma.rn.f32 	%f83, %f81, %f82, %f80;
	ld.global.f32 	%f84, [%rd17+24];
	ld.global.f32 	%f85, [%rd19+24];
	fma.rn.f32 	%f86, %f84, %f85, %f83;
	ld.global.f32 	%f87, [%rd17+28];
	ld.global.f32 	%f88, [%rd19+28];
	fma.rn.f32 	%f126, %f87, %f88, %f86;
	add.s32 	%r36, %r36, 8;
$L__BB0_8:
	setp.eq.s32 	%p7, %r11, 0;
	@%p7 bra 	$L__BB0_14;
	and.b32  	%r14, %r23, 3;
	setp.lt.u32 	%p8, %r11, 4;
	@%p8 bra 	$L__BB0_11;
	add.s32 	%r30, %r36, %r2;
	mul.wide.s32 	%rd20, %r30, 4;
	add.s64 	%rd21, %rd2, %rd20;
	ld.global.f32 	%f90, [%rd21];
	mul.wide.u32 	%rd22, %r36, 4;
	add.s64 	%rd23, %rd1, %rd22;
	ld.global.f32 	%f91, [%rd23];
	fma.rn.f32 	%f92, %f90, %f91, %f126;
	ld.global.f32 	%f93, [%rd21+4];
	ld.global.f32 	%f94, [%rd23+4];
	fma.rn.f32 	%f95, %f93, %f94, %f92;
	ld.global.f32 	%f96, [%rd21+8];
	ld.global.f32 	%f97, [%rd23+8];
	fma.rn.f32 	%f98, %f96, %f97, %f95;
	ld.global.f32 	%f99, [%rd21+12];
	ld.global.f32 	%f100, [%rd23+12];
	fma.rn.f32 	%f126, %f99, %f100, %f98;
	add.s32 	%r36, %r36, 4;
$L__BB0_11:
	setp.eq.s32 	%p9, %r14, 0;
	@%p9 bra 	$L__BB0_14;
	mul.wide.u32 	%rd24, %r36, 4;
	add.s64 	%rd32, %rd1, %rd24;
	add.s32 	%r39, %r36, %r2;
	neg.s32 	%r38, %r14;
$L__BB0_13:
	.pragma "nounroll";
	mul.wide.s32 	%rd25, %r39, 4;
	add.s64 	%rd26, %rd2, %rd25;
	ld.global.f32 	%f101, [%rd26];
	ld.global.f32 	%f102, [%rd32];
	fma.rn.f32 	%f126, %f101, %f102, %f126;
	add.s64 	%rd32, %rd32, 4;
	add.s32 	%r39, %r39, 1;
	add.s32 	%r38, %r38, 1;
	setp.ne.s32 	%p10, %r38, 0;
	@%p10 bra 	$L__BB0_13;
$L__BB0_14:
	cvta.to.global.u64 	%rd27, %rd10;
	ld.global.f32 	%f103, [%rd27];
	add.f32 	%f104, %f126, %f103;
	fma.rn.f32 	%f105, %f104, 0fBBBB989D, 0f3F000000;
	cvt.sat.f32.f32 	%f106, %f105;
	mov.f32 	%f107, 0f4B400001;
	mov.f32 	%f108, 0f437C0000;
	fma.rm.f32 	%f109, %f106, %f108, %f107;
	add.f32 	%f110, %f109, 0fCB40007F;
	neg.f32 	%f111, %f110;
	fma.rn.f32 	%f112, %f104, 0fBFB8AA3B, %f111;
	fma.rn.f32 	%f113, %f104, 0fB2A57060, %f112;
	mov.b32 	%r31, %f109;
	shl.b32 	%r32, %r31, 23;
	mov.b32 	%f114, %r32;
	ex2.approx.ftz.f32 	%f115, %f113;
	fma.rn.f32 	%f116, %f115, %f114, 0f3F800000;
	rcp.rn.f32 	%f117, %f116;
	cvta.to.global.u64 	%rd28, %rd11;
	mul.wide.s32 	%rd29, %r1, 4;
	add.s64 	%rd30, %rd28, %rd29;
	st.global.f32 	[%rd30], %f117;
$L__BB0_15:
	ret;

}
	// .globl	_Z17compute_gradientsPfS_S_S_S_ii
.visible .entry _Z17compute_gradientsPfS_S_S_S_ii(
	.param .u64 .ptr .align 1 _Z17compute_gradientsPfS_S_S_S_ii_param_0,
	.param .u64 .ptr .align 1 _Z17compute_gradientsPfS_S_S_S_ii_param_1,
	.param .u64 .ptr .align 1 _Z17compute_gradientsPfS_S_S_S_ii_param_2,
	.param .u64 .ptr .align 1 _Z17compute_gradientsPfS_S_S_S_ii_param_3,
	.param .u64 .ptr .align 1 _Z17compute_gradientsPfS_S_S_S_ii_param_4,
	.param .u32 _Z17compute_gradientsPfS_S_S_S_ii_param_5,
	.param .u32 _Z17compute_gradientsPfS_S_S_S_ii_param_6
)
{
	.reg .pred 	%p<11>;
	.reg .b32 	%r<31>;
	.reg .b32 	%f<68>;
	.reg .b64 	%rd<33>;

	ld.param.u64 	%rd10, [_Z17compute_gradientsPfS_S_S_S_ii_param_0];
	ld.param.u64 	%rd7, [_Z17compute_gradientsPfS_S_S_S_ii_param_1];
	ld.param.u64 	%rd8, [_Z17compute_gradientsPfS_S_S_S_ii_param_2];
	ld.param.u64 	%rd11, [_Z17compute_gradientsPfS_S_S_S_ii_param_3];
	ld.param.u64 	%rd9, [_Z17compute_gradientsPfS_S_S_S_ii_param_4];
	ld.param.u32 	%r16, [_Z17compute_gradientsPfS_S_S_S_ii_param_5];
	ld.param.u32 	%r17, [_Z17compute_gradientsPfS_S_S_S_ii_param_6];
	cvta.to.global.u64 	%rd1, %rd11;
	cvta.to.global.u64 	%rd2, %rd10;
	mov.u32 	%r18, %ctaid.x;
	mov.u32 	%r19, %ntid.x;
	mov.u32 	%r20, %tid.x;
	mad.lo.s32 	%r1, %r18, %r19, %r20;
	setp.ge.s32 	%p1, %r1, %r16;
	@%p1 bra 	$L__BB1_14;
	cvta.to.global.u64 	%rd12, %rd8;
	cvta.to.global.u64 	%rd13, %rd7;
	mul.wide.s32 	%rd14, %r1, 4;
	add.s64 	%rd15, %rd12, %rd14;
	ld.global.f32 	%f3, [%rd15];
	add.s64 	%rd16, %rd13, %rd14;
	ld.global.f32 	%f4, [%rd16];
	sub.f32 	%f1, %f3, %f4;
	setp.lt.s32 	%p2, %r17, 1;
	@%p2 bra 	$L__BB1_13;
	mul.lo.s32 	%r2, %r17, %r1;
	cvt.rn.f32.s32 	%f2, %r16;
	and.b32  	%r3, %r17, 7;
	setp.lt.u32 	%p3, %r17, 8;
	mov.b32 	%r29, 0;
	@%p3 bra 	$L__BB1_5;
	and.b32  	%r29, %r17, 2147483640;
	neg.s32 	%r27, %r29;
	add.s64 	%rd32, %rd1, 16;
	add.s64 	%rd4, %rd2, 16;
	mov.u32 	%r26, %r2;
$L__BB1_4:
	.pragma "nounroll";
	mul.wide.s32 	%rd17, %r26, 4;
	add.s64 	%rd18, %rd4, %rd17;
	ld.global.f32 	%f5, [%rd18+-16];
	mul.f32 	%f6, %f1, %f5;
	div.rn.f32 	%f7, %f6, %f2;
	atom.global.add.f32 	%f8, [%rd32+-16], %f7;
	ld.global.f32 	%f9, [%rd18+-12];
	mul.f32 	%f10, %f1, %f9;
	div.rn.f32 	%f11, %f10, %f2;
	atom.global.add.f32 	%f12, [%rd32+-12], %f11;
	ld.global.f32 	%f13, [%rd18+-8];
	mul.f32 	%f14, %f1, %f13;
	div.rn.f32 	%f15, %f14, %f2;
	atom.global.add.f32 	%f16, [%rd32+-8], %f15;
	ld.global.f32 	%f17, [%rd18+-4];
	mul.f32 	%f18, %f1, %f17;
	div.rn.f32 	%f19, %f18, %f2;
	atom.global.add.f32 	%f20, [%rd32+-4], %f19;
	ld.global.f32 	%f21, [%rd18];
	mul.f32 	%f22, %f1, %f21;
	div.rn.f32 	%f23, %f22, %f2;
	atom.global.add.f32 	%f24, [%rd32], %f23;
	ld.global.f32 	%f25, [%rd18+4];
	mul.f32 	%f26, %f1, %f25;
	div.rn.f32 	%f27, %f26, %f2;
	atom.global.add.f32 	%f28, [%rd32+4], %f27;
	ld.global.f32 	%f29, [%rd18+8];
	mul.f32 	%f30, %f1, %f29;
	div.rn.f32 	%f31, %f30, %f2;
	atom.global.add.f32 	%f32, [%rd32+8], %f31;
	ld.global.f32 	%f33, [%rd18+12];
	mul.f32 	%f34, %f1, %f33;
	div.rn.f32 	%f35, %f34, %f2;
	atom.global.add.f32 	%f36, [%rd32+12], %f35;
	add.s32 	%r27, %r27, 8;
	add.s64 	%rd32, %rd32, 32;
	add.s32 	%r26, %r26, 8;
	setp.ne.s32 	%p4, %r27, 0;
	@%p4 bra 	$L__BB1_4;
$L__BB1_5:
	setp.eq.s32 	%p5, %r3, 0;
	@%p5 bra 	$L__BB1_13;
	and.b32  	%r11, %r17, 3;
	setp.lt.u32 	%p6, %r3, 4;
	@%p6 bra 	$L__BB1_8;
	mul.wide.u32 	%rd19, %r29, 4;
	add.s64 	%rd20, %rd1, %rd19;
	add.s32 	%r22, %r29, %r2;
	mul.wide.s32 	%rd21, %r22, 4;
	add.s64 	%rd22, %rd2, %rd21;
	ld.global.f32 	%f37, [%rd22];
	mul.f32 	%f38, %f1, %f37;
	div.rn.f32 	%f39, %f38, %f2;
	atom.global.add.f32 	%f40, [%rd20], %f39;
	ld.global.f32 	%f41, [%rd22+4];
	mul.f32 	%f42, %f1, %f41;
	div.rn.f32 	%f43, %f42, %f2;
	atom.global.add.f32 	%f44, [%rd20+4], %f43;
	ld.global.f32 	%f45, [%rd22+8];
	mul.f32 	%f46, %f1, %f45;
	div.rn.f32 	%f47, %f46, %f2;
	atom.global.add.f32 	%f48, [%rd20+8], %f47;
	ld.global.f32 	%f49, [%rd22+12];
	mul.f32 	%f50, %f1, %f49;
	div.rn.f32 	%f51, %f50, %f2;
	atom.global.add.f32 	%f52, [%rd20+12], %f51;
	add.s32 	%r29, %r29, 4;
$L__BB1_8:
	setp.eq.s32 	%p7, %r11, 0;
	@%p7 bra 	$L__BB1_13;
	setp.eq.s32 	%p8, %r11, 1;
	@%p8 bra 	$L__BB1_11;
	mul.wide.u32 	%rd23, %r29, 4;
	add.s64 	%rd24, %rd1, %rd23;
	add.s32 	%r23, %r29, %r2;
	mul.wide.s32 	%rd25, %r23, 4;
	add.s64 	%rd26, %rd2, %rd25;
	ld.global.f32 	%f53, [%rd26];
	mul.f32 	%f54, %f1, %f53;
	div.rn.f32 	%f55, %f54, %f2;
	atom.global.add.f32 	%f56, [%rd24], %f55;
	ld.global.f32 	%f57, [%rd26+4];
	mul.f32 	%f58, %f1, %f57;
	div.rn.f32 	%f59, %f58, %f2;
	atom.global.add.f32 	%f60, [%rd24+4], %f59;
	add.s32 	%r29, %r29, 2;
$L__BB1_11:
	and.b32  	%r24, %r17, 1;
	setp.eq.b32 	%p9, %r24, 1;
	not.pred 	%p10, %p9;
	@%p10 bra 	$L__BB1_13;
	mul.wide.u32 	%rd27, %r29, 4;
	add.s64 	%rd28, %rd1, %rd27;
	add.s32 	%r25, %r29, %r2;
	mul.wide.s32 	%rd29, %r25, 4;
	add.s64 	%rd30, %rd2, %rd29;
	ld.global.f32 	%f61, [%rd30];
	mul.f32 	%f62, %f1, %f61;
	div.rn.f32 	%f63, %f62, %f2;
	atom.global.add.f32 	%f64, [%rd28], %f63;
$L__BB1_13:
	cvt.rn.f32.s32 	%f65, %r16;
	div.rn.f32 	%f66, %f1, %f65;
	cvta.to.global.u64 	%rd31, %rd9;
	atom.global.add.f32 	%f67, [%rd31], %f66;
$L__BB1_14:
	ret;

}
	// .globl	_Z14update_weightsPfS_S_S_fi
.visible .entry _Z14update_weightsPfS_S_S_fi(
	.param .u64 .ptr .align 1 _Z14update_weightsPfS_S_S_fi_param_0,
	.param .u64 .ptr .align 1 _Z14update_weightsPfS_S_S_fi_param_1,
	.param .u64 .ptr .align 1 _Z14update_weightsPfS_S_S_fi_param_2,
	.param .u64 .ptr .align 1 _Z14update_weightsPfS_S_S_fi_param_3,
	.param .f32 _Z14update_weightsPfS_S_S_fi_param_4,
	.param .u32 _Z14update_weightsPfS_S_S_fi_param_5
)
{
	.reg .pred 	%p<3>;
	.reg .b32 	%r<3>;
	.reg .b32 	%f<10>;
	.reg .b64 	%rd<12>;

	ld.param.u64 	%rd1, [_Z14update_weightsPfS_S_S_fi_param_0];
	ld.param.u64 	%rd2, [_Z14update_weightsPfS_S_S_fi_param_1];
	ld.param.u64 	%rd3, [_Z14update_weightsPfS_S_S_fi_param_2];
	ld.param.u64 	%rd4, [_Z14update_weightsPfS_S_S_fi_param_3];
	ld.param.f32 	%f1, [_Z14update_weightsPfS_S_S_fi_param_4];
	ld.param.u32 	%r2, [_Z14update_weightsPfS_S_S_fi_param_5];
	mov.u32 	%r1, %tid.x;
	setp.ge.s32 	%p1, %r1, %r2;
	@%p1 bra 	$L__BB2_2;
	cvta.to.global.u64 	%rd5, %rd2;
	cvta.to.global.u64 	%rd6, %rd1;
	mul.wide.u32 	%rd7, %r1, 4;
	add.s64 	%rd8, %rd5, %rd7;
	ld.global.f32 	%f2, [%rd8];
	mul.f32 	%f3, %f1, %f2;
	add.s64 	%rd9, %rd6, %rd7;
	ld.global.f32 	%f4, [%rd9];
	sub.f32 	%f5, %f4, %f3;
	st.global.f32 	[%rd9], %f5;
$L__BB2_2:
	setp.ne.s32 	%p2, %r1, 0;
	@%p2 bra 	$L__BB2_4;
	cvta.to.global.u64 	%rd10, %rd3;
	cvta.to.global.u64 	%rd11, %rd4;
	ld.global.f32 	%f6, [%rd11];
	mul.f32 	%f7, %f1, %f6;
	ld.global.f32 	%f8, [%rd10];
	sub.f32 	%f9, %f8, %f7;
	st.global.f32 	[%rd10], %f9;
$L__BB2_4:
	ret;

}


// ===== COMPILED SASS (sm_100) =====

	.target	sm_100

	.elftype	@"ET_EXEC"


//--------------------- .note.nv.tkinfo           --------------------------
	.section	.note.nv.tkinfo,"",@"SHT_NOTE"
	.sectionflags	@"SHF_NOTE_NV_TKINFO"
	.tkinfo
        /*0018*/ 	.word	0x00000002
        /*0030*/ 	.string	""
        /*0030*/ 	.string	"ptxas"
        /*0030*/ 	.string	"Cuda compilation tools, release 13.0, V13.0.88"
        /*0030*/ 	.string	"Build cuda_13.0.r13.0/compiler.36424714_0"
        /*0030*/ 	.string	"-arch sm_100 -m 64 "



//--------------------- .note.nv.cuinfo           --------------------------
	.section	.note.nv.cuinfo,"",@"SHT_NOTE"
	.sectionflags	@"SHF_NOTE_NV_CUINFO"
        /*0018*/ 	.short	0x0002
        /*001a*/ 	.short	0x0064
        /*001c*/ 	.short	0x0082
	.zero		2


//--------------------- .nv.info                  --------------------------
	.section	.nv.info,"",@"SHT_CUDA_INFO"
	.align	4


	//----- nvinfo : EIATTR_REGCOUNT
	.align		4
        /*0000*/ 	.byte	0x04, 0x2f
        /*0002*/ 	.short	(.L_1 - .L_0)
	.align		4
.L_0:
        /*0004*/ 	.word	index@(_Z16logistic_forwardPfS_S_S_ii)
        /*0008*/ 	.word	0x0000001e


	//----- nvinfo : EIATTR_FRAME_SIZE
	.align		4
.L_1:
        /*000c*/ 	.byte	0x04, 0x11
        /*000e*/ 	.short	(.L_3 - .L_2)
	.align		4
.L_2:
        /*0010*/ 	.word	index@($__internal_1_$__cuda_sm20_rcp_rn_f32_slowpath)
        /*0014*/ 	.word	0x00000000


	//----- nvinfo : EIATTR_FRAME_SIZE
	.align		4
.L_3:
        /*0018*/ 	.byte	0x04, 0x11
        /*001a*/ 	.short	(.L_5 - .L_4)
	.align		4
.L_4:
        /*001c*/ 	.word	index@(_Z16logistic_forwardPfS_S_S_ii)
        /*0020*/ 	.word	0x00000000


	//----- nvinfo : EIATTR_REGCOUNT
	.align		4
.L_5:
        /*0024*/ 	.byte	0x04, 0x2f
        /*0026*/ 	.short	(.L_7 - .L_6)
	.align		4
.L_6:
        /*0028*/ 	.word	index@(_Z17compute_gradientsPfS_S_S_S_ii)
        /*002c*/ 	.word	0x00000016


	//----- nvinfo : EIATTR_FRAME_SIZE
	.align		4
.L_7:
        /*0030*/ 	.byte	0x04, 0x11
        /*0032*/ 	.short	(.L_9 - .L_8)
	.align		4
.L_8:
        /*0034*/ 	.word	index@($__internal_0_$__cuda_sm3x_div_rn_noftz_f32_slowpath)
        /*0038*/ 	.word	0x00000000


	//----- nvinfo : EIATTR_FRAME_SIZE
	.align		4
.L_9:
        /*003c*/ 	.byte	0x04, 0x11
        /*003e*/ 	.short	(.L_11 - .L_10)
	.align		4
.L_10:
        /*0040*/ 	.word	index@(_Z17compute_gradientsPfS_S_S_S_ii)
        /*0044*/ 	.word	0x00000000


	//----- nvinfo : EIATTR_REGCOUNT
	.align		4
.L_11:
        /*0048*/ 	.byte	0x04, 0x2f
        /*004a*/ 	.short	(.L_13 - .L_12)
	.align		4
.L_12:
        /*004c*/ 	.word	index@(_Z14update_weightsPfS_S_S_fi)
        /*0050*/ 	.word	0x0000000a


	//----- nvinfo : EIATTR_FRAME_SIZE
	.align		4
.L_13:
        /*0054*/ 	.byte	0x04, 0x11
        /*0056*/ 	.short	(.L_15 - .L_14)
	.align		4
.L_14:
        /*0058*/ 	.word	index@(_Z14update_weightsPfS_S_S_fi)
        /*005c*/ 	.word	0x00000000


	//----- nvinfo : EIATTR_MIN_STACK_SIZE
	.align		4
.L_15:
        /*0060*/ 	.byte	0x04, 0x12
        /*0062*/ 	.short	(.L_17 - .L_16)
	.align		4
.L_16:
        /*0064*/ 	.word	index@(_Z14update_weightsPfS_S_S_fi)
        /*0068*/ 	.word	0x00000000


	//----- nvinfo : EIATTR_MIN_STACK_SIZE
	.align		4
.L_17:
        /*006c*/ 	.byte	0x04, 0x12
        /*006e*/ 	.short	(.L_19 - .L_18)
	.align		4
.L_18:
        /*0070*/ 	.word	index@(_Z17compute_gradientsPfS_S_S_S_ii)
        /*0074*/ 	.word	0x00000000


	//----- nvinfo : EIATTR_MIN_STACK_SIZE
	.align		4
.L_19:
        /*0078*/ 	.byte	0x04, 0x12
        /*007a*/ 	.short	(.L_21 - .L_20)
	.align		4
.L_20:
        /*007c*/ 	.word	index@(_Z16logistic_forwardPfS_S_S_ii)
        /*0080*/ 	.word	0x00000000
.L_21:


//--------------------- .nv.compat                --------------------------
	.section	.nv.compat,"",@"SHT_CUDA_COMPAT_INFO"
	.align	4
        /*0000*/ 	.byte	0x02, 0x09, 0x00, 0x00, 0x02, 0x02, 0x01, 0x00, 0x02, 0x05, 0x05, 0x00, 0x03, 0x07, 0x01, 0x01
        /*0010*/ 	.byte	0x02, 0x03, 0x00, 0x00, 0x02, 0x06, 0x01, 0x00, 0x04, 0x0b, 0x08, 0x00, 0x01, 0x00, 0x00, 0x00
        /*0020*/ 	.byte	0x00, 0x00, 0x00, 0x00


//--------------------- .nv.info._Z14update_weightsPfS_S_S_fi --------------------------
	.section	.nv.info._Z14update_weightsPfS_S_S_fi,"",@"SHT_CUDA_INFO"
	.sectionflags	@""
	.align	4


	//----- nvinfo : EIATTR_CUDA_API_VERSION
	.align		4
        /*0000*/ 	.byte	0x04, 0x37
        /*0002*/ 	.short	(.L_23 - .L_22)
.L_22:
        /*0004*/ 	.word	0x00000082


	//----- nvinfo : EIATTR_KPARAM_INFO
	.align		4
.L_23:
        /*0008*/ 	.byte	0x04, 0x17
        /*000a*/ 	.short	(.L_25 - .L_24)
.L_24:
        /*000c*/ 	.word	0x00000000
        /*0010*/ 	.short	0x0005
        /*0012*/ 	.short	0x0024
        /*0014*/ 	.byte	0x00, 0xf0, 0x11, 0x00


	//----- nvinfo : EIATTR_KPARAM_INFO
	.align		4
.L_25:
        /*0018*/ 	.byte	0x04, 0x17
        /*001a*/ 	.short	(.L_27 - .L_26)
.L_26:
        /*001c*/ 	.word	0x00000000
        /*0020*/ 	.short	0x0004
        /*0022*/ 	.short	0x0020
        /*0024*/ 	.byte	0x00, 0xf0, 0x11, 0x00


	//----- nvinfo : EIATTR_KPARAM_INFO
	.align		4
.L_27:
        /*0028*/ 	.byte	0x04, 0x17
        /*002a*/ 	.short	(.L_29 - .L_28)
.L_28:
        /*002c*/ 	.word	0x00000000
        /*0030*/ 	.short	0x0003
        /*0032*/ 	.short	0x0018
        /*0034*/ 	.byte	0x00, 0xf5, 0x21, 0x00


	//----- nvinfo : EIATTR_KPARAM_INFO
	.align		4
.L_29:
        /*0038*/ 	.byte	0x04, 0x17
        /*003a*/ 	.short	(.L_31 - .L_30)
.L_30:
        /*003c*/ 	.word	0x00000000
        /*0040*/ 	.short	0x0002
        /*0042*/ 	.short	0x0010
        /*0044*/ 	.byte	0x00, 0xf5, 0x21, 0x00


	//----- nvinfo : EIATTR_KPARAM_INFO
	.align		4
.L_31:
        /*0048*/ 	.byte	0x04, 0x17
        /*004a*/ 	.short	(.L_33 - .L_32)
.L_32:
        /*004c*/ 	.word	0x00000000
        /*0050*/ 	.short	0x0001
        /*0052*/ 	.short	0x0008
        /*0054*/ 	.byte	0x00, 0xf5, 0x21, 0x00


	//----- nvinfo : EIATTR_KPARAM_INFO
	.align		4
.L_33:
        /*0058*/ 	.byte	0x04, 0x17
        /*005a*/ 	.short	(.L_35 - .L_34)
.L_34:
        /*005c*/ 	.word	0x00000000
        /*0060*/ 	.short	0x0000
        /*0062*/ 	.short	0x0000
        /*0064*/ 	.byte	0x00, 0xf5, 0x21, 0x00


	//----- nvinfo : EIATTR_SPARSE_MMA_MASK
	.align		4
.L_35:
        /*0068*/ 	.byte	0x03, 0x50
        /*006a*/ 	.short	0x0000


	//----- nvinfo : EIATTR_MAXREG_COUNT
	.align		4
        /*006c*/ 	.byte	0x03, 0x1b
        /*006e*/ 	.short	0x00ff


	//----- nvinfo : EIATTR_MERCURY_ISA_VERSION
	.align		4
        /*0070*/ 	.byte	0x03, 0x5f
        /*0072*/ 	.short	0x0101


	//----- nvinfo : EIATTR_VRC_CTA_INIT_COUNT
	.align		4
        /*0074*/ 	.byte	0x02, 0x4a
	.zero		1
	.zero		1


	//----- nvinfo : EIATTR_EXIT_INSTR_OFFSETS
	.align		4
        /*0078*/ 	.byte	0x04, 0x1c
        /*007a*/ 	.short	(.L_37 - .L_36)


	//   ....[0]....
.L_36:
        /*007c*/ 	.word	0x00000120


	//   ....[1]....
        /*0080*/ 	.word	0x000001a0


	//----- nvinfo : EIATTR_CRS_STACK_SIZE
	.align		4
.L_37:
        /*0084*/ 	.byte	0x04, 0x1e
        /*0086*/ 	.short	(.L_39 - .L_38)
.L_38:
        /*0088*/ 	.word	0x00000000


	//----- nvinfo : EIATTR_CBANK_PARAM_SIZE
	.align		4
.L_39:
        /*008c*/ 	.byte	0x03, 0x19
        /*008e*/ 	.short	0x0028


	//----- nvinfo : EIATTR_PARAM_CBANK
	.align		4
        /*0090*/ 	.byte	0x04, 0x0a
        /*0092*/ 	.short	(.L_41 - .L_40)
	.align		4
.L_40:
        /*0094*/ 	.word	index@(.nv.constant0._Z14update_weightsPfS_S_S_fi)
        /*0098*/ 	.short	0x0380
        /*009a*/ 	.short	0x0028


	//----- nvinfo : EIATTR_SW_WAR
	.align		4
.L_41:
        /*009c*/ 	.byte	0x04, 0x36
        /*009e*/ 	.short	(.L_43 - .L_42)
.L_42:
        /*00a0*/ 	.word	0x00000008
.L_43:


//--------------------- .nv.info._Z17compute_gradientsPfS_S_S_S_ii --------------------------
	.section	.nv.info._Z17compute_gradientsPfS_S_S_S_ii,"",@"SHT_CUDA_INFO"
	.sectionflags	@""
	.align	4


	//----- nvinfo : EIATTR_CUDA_API_VERSION
	.align		4
        /*0000*/ 	.byte	0x04, 0x37
        /*0002*/ 	.short	(.L_45 - .L_44)
.L_44:
        /*0004*/ 	.word	0x00000082


	//----- nvinfo : EIATTR_KPARAM_INFO
	.align		4
.L_45:
        /*0008*/ 	.byte	0x04, 0x17
        /*000a*/ 	.short	(.L_47 - .L_46)
.L_46:
        /*000c*/ 	.word	0x00000000
        /*0010*/ 	.short	0x0006
        /*0012*/ 	.short	0x002c
        /*0014*/ 	.byte	0x00, 0xf0, 0x11, 0x00


	//----- nvinfo : EIATTR_KPARAM_INFO
	.align		4
.L_47:
        /*0018*/ 	.byte	0x04, 0x17
        /*001a*/ 	.short	(.L_49 - .L_48)
.L_48:
        /*001c*/ 	.word	0x00000000
        /*0020*/ 	.short	0x0005
        /*0022*/ 	.short	0x0028
        /*0024*/ 	.byte	0x00, 0xf0, 0x11, 0x00


	//----- nvinfo : EIATTR_KPARAM_INFO
	.align		4
.L_49:
        /*0028*/ 	.byte	0x04, 0x17
        /*002a*/ 	.short	(.L_51 - .L_50)
.L_50:
        /*002c*/ 	.word	0x00000000
        /*0030*/ 	.short	0x0004
        /*0032*/ 	.short	0x0020
        /*0034*/ 	.byte	0x00, 0xf5, 0x21, 0x00


	//----- nvinfo : EIATTR_KPARAM_INFO
	.align		4
.L_51:
        /*0038*/ 	.byte	0x04, 0x17
        /*003a*/ 	.short	(.L_53 - .L_52)
.L_52:
        /*003c*/ 	.word	0x00000000
        /*0040*/ 	.short	0x0003
        /*0042*/ 	.short	0x0018
        /*0044*/ 	.byte	0x00, 0xf5, 0x21, 0x00


	//----- nvinfo : EIATTR_KPARAM_INFO
	.align		4
.L_53:
        /*0048*/ 	.byte	0x04, 0x17
        /*004a*/ 	.short	(.L_55 - .L_54)
.L_54:
        /*004c*/ 	.word	0x00000000
        /*0050*/ 	.short	0x0002
        /*0052*/ 	.short	0x0010
        /*0054*/ 	.byte	0x00, 0xf5, 0x21, 0x00


	//----- nvinfo : EIATTR_KPARAM_INFO
	.align		4
.L_55:
        /*0058*/ 	.byte	0x04, 0x17
        /*005a*/ 	.short	(.L_57 - .L_56)
.L_56:
        /*005c*/ 	.word	0x00000000
        /*0060*/ 	.short	0x0001
        /*0062*/ 	.short	0x0008
        /*0064*/ 	.byte	0x00, 0xf5, 0x21, 0x00


	//----- nvinfo : EIATTR_KPARAM_INFO
	.align		4
.L_57:
        /*0068*/ 	.byte	0x04, 0x17
        /*006a*/ 	.short	(.L_59 - .L_58)
.L_58:
        /*006c*/ 	.word	0x00000000
        /*0070*/ 	.short	0x0000
        /*0072*/ 	.short	0x0000
        /*0074*/ 	.byte	0x00, 0xf5, 0x21, 0x00


	//----- nvinfo : EIATTR_SPARSE_MMA_MASK
	.align		4
.L_59:
        /*0078*/ 	.byte	0x03, 0x50
        /*007a*/ 	.short	0x0000


	//----- nvinfo : EIATTR_MAXREG_COUNT
	.align		4
        /*007c*/ 	.byte	0x03, 0x1b
        /*007e*/ 	.short	0x00ff


	//----- nvinfo : EIATTR_MERCURY_ISA_VERSION
	.align		4
        /*0080*/ 	.byte	0x03, 0x5f
        /*0082*/ 	.short	0x0101


	//----- nvinfo : EIATTR_VRC_CTA_INIT_COUNT
	.align		4
        /*0084*/ 	.byte	0x02, 0x4a
	.zero		1
	.zero		1


	//----- nvinfo : EIATTR_EXIT_INSTR_OFFSETS
	.align		4
        /*0088*/ 	.byte	0x04, 0x1c
        /*008a*/ 	.short	(.L_61 - .L_60)


	//   ....[0]....
.L_60:
        /*008c*/ 	.word	0x00000070


	//   ....[1]....
        /*0090*/ 	.word	0x000015c0


	//----- nvinfo : EIATTR_CRS_STACK_SIZE
	.align		4
.L_61:
        /*0094*/ 	.byte	0x04, 0x1e
        /*0096*/ 	.short	(.L_63 - .L_62)
.L_62:
        /*0098*/ 	.word	0x00000000


	//----- nvinfo : EIATTR_CBANK_PARAM_SIZE
	.align		4
.L_63:
        /*009c*/ 	.byte	0x03, 0x19
        /*009e*/ 	.short	0x0030


	//----- nvinfo : EIATTR_PARAM_CBANK
	.align		4
        /*00a0*/ 	.byte	0x04, 0x0a
        /*00a2*/ 	.short	(.L_65 - .L_64)
	.align		4
.L_64:
        /*00a4*/ 	.word	index@(.nv.constant0._Z17compute_gradientsPfS_S_S_S_ii)
        /*00a8*/ 	.short	0x0380
        /*00aa*/ 	.short	0x0030


	//----- nvinfo : EIATTR_SW_WAR
	.align		4
.L_65:
        /*00ac*/ 	.byte	0x04, 0x36
        /*00ae*/ 	.short	(.L_67 - .L_66)
.L_66:
        /*00b0*/ 	.word	0x00000008
.L_67:


//--------------------- .nv.info._Z16logistic_forwardPfS_S_S_ii --------------------------
	.section	.nv.info._Z16logistic_forwardPfS_S_S_ii,"",@"SHT_CUDA_INFO"
	.sectionflags	@""
	.align	4


	//----- nvinfo : EIATTR_CUDA_API_VERSION
	.align		4
        /*0000*/ 	.byte	0x04, 0x37
        /*0002*/ 	.short	(.L_69 - .L_68)
.L_68:
        /*0004*/ 	.word	0x00000082


	//----- nvinfo : EIATTR_KPARAM_INFO
	.align		4
.L_69:
        /*0008*/ 	.byte	0x04, 0x17
        /*000a*/ 	.short	(.L_71 - .L_70)
.L_70:
        /*000c*/ 	.word	0x00000000
        /*0010*/ 	.short	0x0005
        /*0012*/ 	.short	0x0024
        /*0014*/ 	.byte	0x00, 0xf0, 0x11, 0x00


	//----- nvinfo : EIATTR_KPARAM_INFO
	.align		4
.L_71:
        /*0018*/ 	.byte	0x04, 0x17
        /*001a*/ 	.short	(.L_73 - .L_72)
.L_72:
        /*001c*/ 	.word	0x00000000
        /*0020*/ 	.short	0x0004
        /*0022*/ 	.short	0x0020
        /*0024*/ 	.byte	0x00, 0xf0, 0x11, 0x00


	//----- nvinfo : EIATTR_KPARAM_INFO
	.align		4
.L_73:
        /*0028*/ 	.byte	0x04, 0x17
        /*002a*/ 	.short	(.L_75 - .L_74)
.L_74:
        /*002c*/ 	.word	0x00000000
        /*0030*/ 	.short	0x0003
        /*0032*/ 	.short	0x0018
        /*0034*/ 	.byte	0x00, 0xf5, 0x21, 0x00


	//----- nvinfo : EIATTR_KPARAM_INFO
	.align		4
.L_75:
        /*0038*/ 	.byte	0x04, 0x17
        /*003a*/ 	.short	(.L_77 - .L_76)
.L_76:
        /*003c*/ 	.word	0x00000000
        /*0040*/ 	.short	0x0002
        /*0042*/ 	.short	0x0010
        /*0044*/ 	.byte	0x00, 0xf5, 0x21, 0x00


	//----- nvinfo : EIATTR_KPARAM_INFO
	.align		4
.L_77:
        /*0048*/ 	.byte	0x04, 0x17
        /*004a*/ 	.short	(.L_79 - .L_78)
.L_78:
        /*004c*/ 	.word	0x00000000
        /*0050*/ 	.short	0x0001
        /*0052*/ 	.short	0x0008
        /*0054*/ 	.byte	0x00, 0xf5, 0x21, 0x00


	//----- nvinfo : EIATTR_KPARAM_INFO
	.align		4
.L_79:
        /*0058*/ 	.byte	0x04, 0x17
        /*005a*/ 	.short	(.L_81 - .L_80)
.L_80:
        /*005c*/ 	.word	0x00000000
        /*0060*/ 	.short	0x0000
        /*0062*/ 	.short	0x0000
        /*0064*/ 	.byte	0x00, 0xf5, 0x21, 0x00


	//----- nvinfo : EIATTR_SPARSE_MMA_MASK
	.align		4
.L_81:
        /*0068*/ 	.byte	0x03, 0x50
        /*006a*/ 	.short	0x0000


	//----- nvinfo : EIATTR_MAXREG_COUNT
	.align		4
        /*006c*/ 	.byte	0x03, 0x1b
        /*006e*/ 	.short	0x00ff


	//----- nvinfo : EIATTR_MERCURY_ISA_VERSION
	.align		4
        /*0070*/ 	.byte	0x03, 0x5f
        /*0072*/ 	.short	0x0101


	//----- nvinfo : EIATTR_VRC_CTA_INIT_COUNT
	.align		4
        /*0074*/ 	.byte	0x02, 0x4a
	.zero		1
	.zero		1


	//----- nvinfo : EIATTR_EXIT_INSTR_OFFSETS
	.align		4
        /*0078*/ 	.byte	0x04, 0x1c
        /*007a*/ 	.short	(.L_83 - .L_82)


	//   ....[0]....
.L_82:
        /*007c*/ 	.word	0x00000070


	//   ....[1]....
        /*0080*/ 	.word	0x00000c30


	//----- nvinfo : EIATTR_CRS_STACK_SIZE
	.align		4
.L_83:
        /*0084*/ 	.byte	0x04, 0x1e
        /*0086*/ 	.short	(.L_85 - .L_84)
.L_84:
        /*0088*/ 	.word	0x00000000


	//----- nvinfo : EIATTR_CBANK_PARAM_SIZE
	.align		4
.L_85:
        /*008c*/ 	.byte	0x03, 0x19
        /*008e*/ 	.short	0x0028


	//----- nvinfo : EIATTR_PARAM_CBANK
	.align		4
        /*0090*/ 	.byte	0x04, 0x0a
        /*0092*/ 	.short	(.L_87 - .L_86)
	.align		4
.L_86:
        /*0094*/ 	.word	index@(.nv.constant0._Z16logistic_forwardPfS_S_S_ii)
        /*0098*/ 	.short	0x0380
        /*009a*/ 	.short	0x0028


	//----- nvinfo : EIATTR_SW_WAR
	.align		4
.L_87:
        /*009c*/ 	.byte	0x04, 0x36
        /*009e*/ 	.short	(.L_89 - .L_88)
.L_88:
        /*00a0*/ 	.word	0x00000008
.L_89:


//--------------------- .nv.callgraph             --------------------------
	.section	.nv.callgraph,"",@"SHT_CUDA_CALLGRAPH"
	.align	4
	.sectionentsize	8
	.align		4
        /*0000*/ 	.word	0x00000000
	.align		4
        /*0004*/ 	.word	0xffffffff
	.align		4
        /*0008*/ 	.word	0x00000000
	.align		4
        /*000c*/ 	.word	0xfffffffe
	.align		4
        /*0010*/ 	.word	0x00000000
	.align		4
        /*0014*/ 	.word	0xfffffffd
	.align		4
        /*0018*/ 	.word	0x00000000
	.align		4
        /*001c*/ 	.word	0xfffffffc


//--------------------- .text._Z14update_weightsPfS_S_S_fi --------------------------
	.section	.text._Z14update_weightsPfS_S_S_fi,"ax",@progbits
	.align	128
        .global         _Z14update_weightsPfS_S_S_fi
        .type           _Z14update_weightsPfS_S_S_fi,@function
        .size           _Z14update_weightsPfS_S_S_fi,(.L_x_68 - _Z14update_weightsPfS_S_S_fi)
        .other          _Z14update_weightsPfS_S_S_fi,@"STO_CUDA_ENTRY STV_DEFAULT"
_Z14update_weightsPfS_S_S_fi:
.text._Z14update_weightsPfS_S_S_fi:
[----:B------:R-:W-:Y:S01]  /*0000*/  LDC R1, c[0x0][0x37c] ;  /* 0x0000df00ff017b82 */ /* 0x000fe20000000800 */
[----:B------:R-:W0:Y:S01]  /*0010*/  S2R R7, SR_TID.X ;  /* 0x0000000000077919 */ /* 0x000e220000002100 */
[----:B------:R-:W0:Y:S01]  /*0020*/  LDCU UR4, c[0x0][0x3a4] ;  /* 0x00007480ff0477ac */ /* 0x000e220008000800 */
[----:B------:R-:W-:Y:S01]  /*0030*/  BSSY.RECONVERGENT B0, `(.L_x_0) ;  /* 0x000000e000007945 */ /* 0x000fe20003800200 */
[C---:B0-----:R-:W-:Y:S01]  /*0040*/  ISETP.GE.AND P0, PT, R7.reuse, UR4, PT ;  /* 0x0000000407007c0c */ /* 0x041fe2000bf06270 */
[----:B------:R-:W0:Y:S01]  /*0050*/  LDCU.64 UR4, c[0x0][0x358] ;  /* 0x00006b00ff0477ac */ /* 0x000e220008000a00 */
[----:B------:R-:W-:-:S11]  /*0060*/  ISETP.NE.AND P1, PT, R7, RZ, PT ;  /* 0x000000ff0700720c */ /* 0x000fd60003f25270 */
[----:B------:R-:W-:Y:S05]  /*0070*/  @P0 BRA `(.L_x_1) ;  /* 0x0000000000240947 */ /* 0x000fea0003800000 */
[----:B------:R-:W1:Y:S01]  /*0080*/  LDC.64 R2, c[0x0][0x388] ;  /* 0x0000e200ff027b82 */ /* 0x000e620000000a00 */
[----:B------:R-:W2:Y:S07]  /*0090*/  LDCU UR6, c[0x0][0x3a0] ;  /* 0x00007400ff0677ac */ /* 0x000eae0008000800 */
[----:B------:R-:W3:Y:S01]  /*00a0*/  LDC.64 R4, c[0x0][0x380] ;  /* 0x0000e000ff047b82 */ /* 0x000ee20000000a00 */
[----:B-1----:R-:W-:-:S06]  /*00b0*/  IMAD.WIDE.U32 R2, R7, 0x4, R2 ;  /* 0x0000000407027825 */ /* 0x002fcc00078e0002 */
[----:B0-----:R-:W2:Y:S01]  /*00c0*/  LDG.E R2, desc[UR4][R2.64] ;  /* 0x0000000402027981 */ /* 0x001ea2000c1e1900 */
[----:B---3--:R-:W-:-:S05]  /*00d0*/  IMAD.WIDE.U32 R4, R7, 0x4, R4 ;  /* 0x0000000407047825 */ /* 0x008fca00078e0004 */
[----:B------:R-:W2:Y:S02]  /*00e0*/  LDG.E R7, desc[UR4][R4.64] ;  /* 0x0000000404077981 */ /* 0x000ea4000c1e1900 */
[----:B--2---:R-:W-:-:S05]  /*00f0*/  FFMA R7, -R2, UR6, R7 ;  /* 0x0000000602077c23 */ /* 0x004fca0008000107 */
[----:B------:R1:W-:Y:S02]  /*0100*/  STG.E desc[UR4][R4.64], R7 ;  /* 0x0000000704007986 */ /* 0x0003e4000c101904 */
.L_x_1:
[----:B0-----:R-:W-:Y:S05]  /*0110*/  BSYNC.RECONVERGENT B0 ;  /* 0x0000000000007941 */ /* 0x001fea0003800200 */
.L_x_0:
[----:B------:R-:W-:Y:S05]  /*0120*/  @P1 EXIT ;  /* 0x000000000000194d */ /* 0x000fea0003800000 */
[----:B------:R-:W0:Y:S01]  /*0130*/  LDC.64 R2, c[0x0][0x398] ;  /* 0x0000e600ff027b82 */ /* 0x000e220000000a00 */
[----:B------:R-:W2:Y:S07]  /*0140*/  LDCU UR6, c[0x0][0x3a0] ;  /* 0x00007400ff0677ac */ /* 0x000eae0008000800 */
[----:B-1----:R-:W1:Y:S01]  /*0150*/  LDC.64 R4, c[0x0][0x390] ;  /* 0x0000e400ff047b82 */ /* 0x002e620000000a00 */
[----:B0-----:R-:W2:Y:S04]  /*0160*/  LDG.E R2, desc[UR4][R2.64] ;  /* 0x0000000402027981 */ /* 0x001ea8000c1e1900 */
[----:B-1----:R-:W2:Y:S02]  /*0170*/  LDG.E R7, desc[UR4][R4.64] ;  /* 0x0000000404077981 */ /* 0x002ea4000c1e1900 */
[----:B--2---:R-:W-:-:S05]  /*0180*/  FFMA R7, -R2, UR6, R7 ;  /* 0x0000000602077c23 */ /* 0x004fca0008000107 */
[----:B------:R-:W-:Y:S01]  /*0190*/  STG.E desc[UR4][R4.64], R7 ;  /* 0x0000000704007986 */ /* 0x000fe2000c101904 */
[----:B------:R-:W-:Y:S05]  /*01a0*/  EXIT ;  /* 0x000000000000794d */ /* 0x000fea0003800000 */
.L_x_2:
[----:B------:R-:W-:-:S00]  /*01b0*/  BRA `(.L_x_2) ;  /* 0xfffffffc00fc7947 */ /* 0x000fc0000383ffff */
[----:B------:R-:W-:-:S00]  /*01c0*/  NOP ;  /* 0x0000000000007918 */ /* 0x000fc00000000000 */
        /* <DEDUP_REMOVED lines=11> */
.L_x_68:


//--------------------- .text._Z17compute_gradientsPfS_S_S_S_ii --------------------------
	.section	.text._Z17compute_gradientsPfS_S_S_S_ii,"ax",@progbits
	.align	128
        .global         _Z17compute_gradientsPfS_S_S_S_ii
        .type           _Z17compute_gradientsPfS_S_S_S_ii,@function
        .size           _Z17compute_gradientsPfS_S_S_S_ii,(.L_x_66 - _Z17compute_gradientsPfS_S_S_S_ii)
        .other          _Z17compute_gradientsPfS_S_S_S_ii,@"STO_CUDA_ENTRY STV_DEFAULT"
_Z17compute_gradientsPfS_S_S_S_ii:
.text._Z17compute_gradientsPfS_S_S_S_ii:
[----:B------:R-:W-:Y:S01]  /*0000*/  LDC R1, c[0x0][0x37c] ;  /* 0x0000df00ff017b82 */ /* 0x000fe20000000800 */
[----:B------:R-:W0:Y:S07]  /*0010*/  S2R R0, SR_TID.X ;  /* 0x0000000000007919 */ /* 0x000e2e0000002100 */
[----:B------:R-:W0:Y:S01]  /*0020*/  S2UR UR4, SR_CTAID.X ;  /* 0x00000000000479c3 */ /* 0x000e220000002500 */
[----:B------:R-:W1:Y:S07]  /*0030*/  LDCU UR5, c[0x0][0x3a8] ;  /* 0x00007500ff0577ac */ /* 0x000e6e0008000800 */
[----:B------:R-:W0:Y:S02]  /*0040*/  LDC R9, c[0x0][0x360] ;  /* 0x0000d800ff097b82 */ /* 0x000e240000000800 */
[----:B0-----:R-:W-:-:S05]  /*0050*/  IMAD R9, R9, UR4, R0 ;  /* 0x0000000409097c24 */ /* 0x001fca000f8e0200 */
[----:B-1----:R-:W-:-:S13]  /*0060*/  ISETP.GE.AND P0, PT, R9, UR5, PT ;  /* 0x0000000509007c0c */ /* 0x002fda000bf06270 */
[----:B------:R-:W-:Y:S05]  /*0070*/  @P0 EXIT ;  /* 0x000000000000094d */ /* 0x000fea0003800000 */
[----:B------:R-:W0:Y:S01]  /*0080*/  LDC.64 R4, c[0x0][0x388] ;  /* 0x0000e200ff047b82 */ /* 0x000e220000000a00 */
[----:B------:R-:W1:Y:S01]  /*0090*/  LDCU.64 UR14, c[0x0][0x358] ;  /* 0x00006b00ff0e77ac */ /* 0x000e620008000a00 */
[----:B------:R-:W2:Y:S06]  /*00a0*/  LDCU UR4, c[0x0][0x3ac] ;  /* 0x00007580ff0477ac */ /* 0x000eac0008000800 */
[----:B------:R-:W3:Y:S01]  /*00b0*/  LDC.64 R2, c[0x0][0x390] ;  /* 0x0000e400ff027b82 */ /* 0x000ee20000000a00 */
[----:B0-----:R-:W-:-:S06]  /*00c0*/  IMAD.WIDE R4, R9, 0x4, R4 ;  /* 0x0000000409047825 */ /* 0x001fcc00078e0204 */
[----:B-1----:R-:W4:Y:S01]  /*00d0*/  LDG.E R5, desc[UR14][R4.64] ;  /* 0x0000000e04057981 */ /* 0x002f22000c1e1900 */
[----:B---3--:R-:W-:-:S05]  /*00e0*/  IMAD.WIDE R2, R9, 0x4, R2 ;  /* 0x0000000409027825 */ /* 0x008fca00078e0202 */
[----:B------:R-:W4:Y:S01]  /*00f0*/  LDG.E R0, desc[UR14][R2.64] ;  /* 0x0000000e02007981 */ /* 0x000f22000c1e1900 */
[----:B--2---:R-:W-:Y:S01]  /*0100*/  UISETP.GE.AND UP0, UPT, UR4, 0x1, UPT ;  /* 0x000000010400788c */ /* 0x004fe2000bf06270 */
[----:B----4-:R-:W-:-:S08]  /*0110*/  FADD R0, R0, -R5 ;  /* 0x8000000500007221 */ /* 0x010fd00000000000 */
[----:B------:R-:W-:Y:S05]  /*0120*/  BRA.U !UP0, `(.L_x_3) ;  /* 0x0000001108d87547 */ /* 0x000fea000b800000 */
[----:B------:R-:W-:Y:S01]  /*0130*/  UISETP.GE.U32.AND UP0, UPT, UR4, 0x8, UPT ;  /* 0x000000080400788c */ /* 0x000fe2000bf06070 */
[----:B------:R-:W-:Y:S02]  /*0140*/  HFMA2 R8, -RZ, RZ, 0, 0 ;  /* 0x00000000ff087431 */ /* 0x000fe400000001ff */
[----:B------:R-:W-:Y:S01]  /*0150*/  IMAD R9, R9, UR4, RZ ;  /* 0x0000000409097c24 */ /* 0x000fe2000f8e02ff */
[----:B------:R-:W-:Y:S01]  /*0160*/  I2FP.F32.S32 R3, UR5 ;  /* 0x0000000500037c45 */ /* 0x000fe20008201400 */
[----:B------:R-:W-:-:S04]  /*0170*/  ULOP3.LUT UR12, UR4, 0x7, URZ, 0xc0, !UPT ;  /* 0x00000007040c7892 */ /* 0x000fc8000f8ec0ff */
[----:B------:R-:W-:Y:S08]  /*0180*/  BRA.U !UP0, `(.L_x_4) ;  /* 0x0000000908687547 */ /* 0x000ff0000b800000 */
[----:B------:R-:W0:Y:S01]  /*0190*/  LDCU.64 UR8, c[0x0][0x398] ;  /* 0x00007300ff0877ac */ /* 0x000e220008000a00 */
[----:B------:R-:W-:Y:S01]  /*01a0*/  MOV R13, R9 ;  /* 0x00000009000d7202 */ /* 0x000fe20000000f00 */
[----:B------:R-:W1:Y:S01]  /*01b0*/  LDCU.64 UR10, c[0x0][0x380] ;  /* 0x00007000ff0a77ac */ /* 0x000e620008000a00 */
[----:B------:R-:W-:-:S06]  /*01c0*/  ULOP3.LUT UR4, UR4, 0x7ffffff8, URZ, 0xc0, !UPT ;  /* 0x7ffffff804047892 */ /* 0x000fcc000f8ec0ff */
[----:B------:R-:W-:Y:S01]  /*01d0*/  MOV R8, UR4 ;  /* 0x0000000400087c02 */ /* 0x000fe20008000f00 */
[----:B0-----:R-:W-:-:S04]  /*01e0*/  UIADD3 UR7, UP0, UPT, UR8, 0x10, URZ ;  /* 0x0000001008077890 */ /* 0x001fc8000ff1e0ff */
[----:B------:R-:W-:Y:S02]  /*01f0*/  UIADD3.X UR8, UPT, UPT, URZ, UR9, URZ, UP0, !UPT ;  /* 0x00000009ff087290 */ /* 0x000fe400087fe4ff */
[----:B-1----:R-:W-:Y:S01]  /*0200*/  UIADD3 UR5, UP1, UPT, UR10, 0x10, URZ ;  /* 0x000000100a057890 */ /* 0x002fe2000ff3e0ff */
[----:B------:R-:W-:Y:S01]  /*0210*/  MOV R10, UR7 ;  /* 0x00000007000a7c02 */ /* 0x000fe20008000f00 */
[----:B------:R-:W-:Y:S02]  /*0220*/  UIADD3 UR10, UPT, UPT, -UR4, URZ, URZ ;  /* 0x000000ff040a7290 */ /* 0x000fe4000fffe1ff */
[----:B------:R-:W-:Y:S01]  /*0230*/  MOV R17, UR8 ;  /* 0x0000000800117c02 */ /* 0x000fe20008000f00 */
[----:B------:R-:W-:-:S12]  /*0240*/  UIADD3.X UR6, UPT, UPT, URZ, UR11, URZ, UP1, !UPT ;  /* 0x0000000bff067290 */ /* 0x000fd80008ffe4ff */
.L_x_21:
[----:B------:R-:W-:Y:S02]  /*0250*/  MOV R6, UR5 ;  /* 0x0000000500067c02 */ /* 0x000fe40008000f00 */
[----:B------:R-:W-:-:S03]  /*0260*/  MOV R7, UR6 ;  /* 0x0000000600077c02 */ /* 0x000fc60008000f00 */
[----:B------:R-:W-:-:S05]  /*0270*/  IMAD.WIDE R6, R13, 0x4, R6 ;  /* 0x000000040d067825 */ /* 0x000fca00078e0206 */
[----:B0-----:R-:W2:Y:S01]  /*0280*/  LDG.E R5, desc[UR14][R6.64+-0x10] ;  /* 0xfffff00e06057981 */ /* 0x001ea2000c1e1900 */
[----:B------:R-:W0:Y:S01]  /*0290*/  MUFU.RCP R4, R3 ;  /* 0x0000000300047308 */ /* 0x000e220000001000 */
[----:B------:R-:W-:Y:S01]  /*02a0*/  UIADD3 UR10, UPT, UPT, UR10, 0x8, URZ ;  /* 0x000000080a0a7890 */ /* 0x000fe2000fffe0ff */
[----:B------:R-:W-:Y:S03]  /*02b0*/  BSSY.RECONVERGENT B2, `(.L_x_5) ;  /* 0x000000f000027945 */ /* 0x000fe60003800200 */
[----:B------:R-:W-:Y:S01]  /*02c0*/  UISETP.NE.AND UP0, UPT, UR10, URZ, UPT ;  /* 0x000000ff0a00728c */ /* 0x000fe2000bf05270 */
[----:B0-----:R-:W-:-:S04]  /*02d0*/  FFMA R11, -R3, R4, 1 ;  /* 0x3f800000030b7423 */ /* 0x001fc80000000104 */
[----:B------:R-:W-:Y:S01]  /*02e0*/  FFMA R11, R4, R11, R4 ;  /* 0x0000000b040b7223 */ /* 0x000fe20000000004 */
[----:B--2---:R-:W-:-:S04]  /*02f0*/  FMUL R2, R0, R5 ;  /* 0x0000000500027220 */ /* 0x004fc80000400000 */
[----:B------:R-:W0:Y:S01]  /*0300*/  FCHK P0, R2, R3 ;  /* 0x0000000302007302 */ /* 0x000e220000000000 */
[----:B------:R-:W-:-:S04]  /*0310*/  FFMA R4, R2, R11, RZ ;  /* 0x0000000b02047223 */ /* 0x000fc800000000ff */
[----:B------:R-:W-:-:S04]  /*0320*/  FFMA R5, -R3, R4, R2 ;  /* 0x0000000403057223 */ /* 0x000fc80000000102 */
[----:B------:R-:W-:Y:S01]  /*0330*/  FFMA R11, R11, R5, R4 ;  /* 0x000000050b0b7223 */ /* 0x000fe20000000004 */
[----:B------:R-:W-:Y:S02]  /*0340*/  MOV R4, R10 ;  /* 0x0000000a00047202 */ /* 0x000fe40000000f00 */
[----:B------:R-:W-:Y:S01]  /*0350*/  MOV R5, R17 ;  /* 0x0000001100057202 */ /* 0x000fe20000000f00 */
[----:B0-----:R-:W-:Y:S06]  /*0360*/  @!P0 BRA `(.L_x_6) ;  /* 0x00000000000c8947 */ /* 0x001fec0003800000 */
[----:B------:R-:W-:-:S07]  /*0370*/  MOV R12, 0x390 ;  /* 0x00000390000c7802 */ /* 0x000fce0000000f00 */
[----:B------:R-:W-:Y:S05]  /*0380*/  CALL.REL.NOINC `($__internal_0_$__cuda_sm3x_div_rn_noftz_f32_slowpath) ;  /* 0x0000001000907944 */ /* 0x000fea0003c00000 */
[----:B------:R-:W-:-:S07]  /*0390*/  MOV R11, R15 ;  /* 0x0000000f000b7202 */ /* 0x000fce0000000f00 */
.L_x_6:
[----:B------:R-:W-:Y:S05]  /*03a0*/  BSYNC.RECONVERGENT B2 ;  /* 0x0000000000027941 */ /* 0x000fea0003800200 */
.L_x_5:
[----:B------:R0:W-:Y:S04]  /*03b0*/  REDG.E.ADD.F32.FTZ.RN.STRONG.GPU desc[UR14][R4.64+-0x10], R11 ;  /* 0xfffff00b040079a6 */ /* 0x0001e8000c12f30e */
[----:B------:R-:W2:Y:S01]  /*03c0*/  LDG.E R15, desc[UR14][R6.64+-0xc] ;  /* 0xfffff40e060f7981 */ /* 0x000ea2000c1e1900 */
[----:B------:R-:W1:Y:S01]  /*03d0*/  MUFU.RCP R2, R3 ;  /* 0x0000000300027308 */ /* 0x000e620000001000 */
[----:B------:R-:W-:Y:S01]  /*03e0*/  BSSY.RECONVERGENT B2, `(.L_x_7) ;  /* 0x000000c000027945 */ /* 0x000fe20003800200 */
[----:B-1----:R-:W-:-:S04]  /*03f0*/  FFMA R17, -R3, R2, 1 ;  /* 0x3f80000003117423 */ /* 0x002fc80000000102 */
[----:B------:R-:W-:Y:S01]  /*0400*/  FFMA R2, R2, R17, R2 ;  /* 0x0000001102027223 */ /* 0x000fe20000000002 */
[----:B--2---:R-:W-:-:S04]  /*0410*/  FMUL R12, R0, R15 ;  /* 0x0000000f000c7220 */ /* 0x004fc80000400000 */
[----:B------:R-:W1:Y:S01]  /*0420*/  FCHK P0, R12, R3 ;  /* 0x000000030c007302 */ /* 0x000e620000000000 */
[----:B------:R-:W-:-:S04]  /*0430*/  FFMA R10, R2, R12, RZ ;  /* 0x0000000c020a7223 */ /* 0x000fc800000000ff */
[----:B------:R-:W-:-:S04]  /*0440*/  FFMA R15, -R3, R10, R12 ;  /* 0x0000000a030f7223 */ /* 0x000fc8000000010c */
[----:B------:R-:W-:Y:S01]  /*0450*/  FFMA R15, R2, R15, R10 ;  /* 0x0000000f020f7223 */ /* 0x000fe2000000000a */
[----:B01----:R-:W-:Y:S06]  /*0460*/  @!P0 BRA `(.L_x_8) ;  /* 0x00000000000c8947 */ /* 0x003fec0003800000 */
[----:B------:R-:W-:Y:S02]  /*0470*/  MOV R2, R12 ;  /* 0x0000000c00027202 */ /* 0x000fe40000000f00 */
[----:B------:R-:W-:-:S07]  /*0480*/  MOV R12, 0x4a0 ;  /* 0x000004a0000c7802 */ /* 0x000fce0000000f00 */
[----:B------:R-:W-:Y:S05]  /*0490*/  CALL.REL.NOINC `($__internal_0_$__cuda_sm3x_div_rn_noftz_f32_slowpath) ;  /* 0x00000010004c7944 */ /* 0x000fea0003c00000 */
.L_x_8:
[----:B------:R-:W-:Y:S05]  /*04a0*/  BSYNC.RECONVERGENT B2 ;  /* 0x0000000000027941 */ /* 0x000fea0003800200 */
.L_x_7:
        /* <DEDUP_REMOVED lines=15> */
[----:B------:R-:W-:-:S07]  /*05a0*/  MOV R11, R15 ;  /* 0x0000000f000b7202 */ /* 0x000fce0000000f00 */
.L_x_10:
[----:B------:R-:W-:Y:S05]  /*05b0*/  BSYNC.RECONVERGENT B2 ;  /* 0x0000000000027941 */ /* 0x000fea0003800200 */
.L_x_9:
        /* <DEDUP_REMOVED lines=15> */
.L_x_12:
[----:B------:R-:W-:Y:S05]  /*06b0*/  BSYNC.RECONVERGENT B2 ;  /* 0x0000000000027941 */ /* 0x000fea0003800200 */
.L_x_11:
        /* <DEDUP_REMOVED lines=12> */
[----:B------:R-:W-:Y:S01]  /*0780*/  IMAD.MOV.U32 R2, RZ, RZ, R12 ;  /* 0x000000ffff027224 */ /* 0x000fe200078e000c */
[----:B------:R-:W-:-:S07]  /*0790*/  MOV R12, 0x7b0 ;  /* 0x000007b0000c7802 */ /* 0x000fce0000000f00 */
[----:B------:R-:W-:Y:S05]  /*07a0*/  CALL.REL.NOINC `($__internal_0_$__cuda_sm3x_div_rn_noftz_f32_slowpath) ;  /* 0x0000000c00887944 */ /* 0x000fea0003c00000 */
[----:B------:R-:W-:-:S07]  /*07b0*/  MOV R11, R15 ;  /* 0x0000000f000b7202 */ /* 0x000fce0000000f00 */
.L_x_14:
[----:B------:R-:W-:Y:S05]  /*07c0*/  BSYNC.RECONVERGENT B2 ;  /* 0x0000000000027941 */ /* 0x000fea0003800200 */
.L_x_13:
        /* <DEDUP_REMOVED lines=15> */
.L_x_16:
[----:B------:R-:W-:Y:S05]  /*08c0*/  BSYNC.RECONVERGENT B2 ;  /* 0x0000000000027941 */ /* 0x000fea0003800200 */
.L_x_15:
        /* <DEDUP_REMOVED lines=16> */
.L_x_18:
[----:B------:R-:W-:Y:S05]  /*09d0*/  BSYNC.RECONVERGENT B2 ;  /* 0x0000000000027941 */ /* 0x000fea0003800200 */
.L_x_17:
        /* <DEDUP_REMOVED lines=15> */
.L_x_20:
[----:B------:R-:W-:Y:S05]  /*0ad0*/  BSYNC.RECONVERGENT B2 ;  /* 0x0000000000027941 */ /* 0x000fea0003800200 */
.L_x_19:
[----:B------:R0:W-:Y:S01]  /*0ae0*/  REDG.E.ADD.F32.FTZ.RN.STRONG.GPU desc[UR14][R4.64+0xc], R15 ;  /* 0x00000c0f040079a6 */ /* 0x0001e2000c12f30e */
[----:B------:R-:W-:Y:S02]  /*0af0*/  IADD3 R10, P0, PT, R4, 0x20, RZ ;  /* 0x00000020040a7810 */ /* 0x000fe40007f1e0ff */
[----:B------:R-:W-:Y:S02]  /*0b00*/  IADD3 R13, PT, PT, R13, 0x8, RZ ;  /* 0x000000080d0d7810 */ /* 0x000fe40007ffe0ff */
[----:B------:R-:W-:Y:S01]  /*0b10*/  IADD3.X R17, PT, PT, RZ, R5, RZ, P0, !PT ;  /* 0x00000005ff117210 */ /* 0x000fe200007fe4ff */
[----:B------:R-:W-:Y:S08]  /*0b20*/  BRA.U UP0, `(.L_x_21) ;  /* 0xfffffff500c87547 */ /* 0x000ff0000b83ffff */
.L_x_4:
[----:B------:R-:W-:-:S09]  /*0b30*/  UISETP.NE.AND UP0, UPT, UR12, URZ, UPT ;  /* 0x000000ff0c00728c */ /* 0x000fd2000bf05270 */
[----:B------:R-:W-:Y:S05]  /*0b40*/  BRA.U !UP0, `(.L_x_3) ;  /* 0x0000000908507547 */ /* 0x000fea000b800000 */
[----:B------:R-:W1:Y:S01]  /*0b50*/  LDCU UR4, c[0x0][0x3ac] ;  /* 0x00007580ff0477ac */ /* 0x000e620008000800 */
[----:B------:R-:W-:Y:S02]  /*0b60*/  UISETP.GE.U32.AND UP0, UPT, UR12, 0x4, UPT ;  /* 0x000000040c00788c */ /* 0x000fe4000bf06070 */
[----:B-1----:R-:W-:-:S07]  /*0b70*/  ULOP3.LUT UR4, UR4, 0x3, URZ, 0xc0, !UPT ;  /* 0x0000000304047892 */ /* 0x002fce000f8ec0ff */
[----:B------:R-:W-:Y:S05]  /*0b80*/  BRA.U !UP0, `(.L_x_22) ;  /* 0x0000000508287547 */ /* 0x000fea000b800000 */
[----:B------:R-:W1:Y:S01]  /*0b90*/  LDC.64 R6, c[0x0][0x380] ;  /* 0x0000e000ff067b82 */ /* 0x000e620000000a00 */
[----:B0-----:R-:W-:-:S05]  /*0ba0*/  IADD3 R5, PT, PT, R9, R8, RZ ;  /* 0x0000000809057210 */ /* 0x001fca0007ffe0ff */
[----:B-1----:R-:W-:Y:S01]  /*0bb0*/  IMAD.WIDE R6, R5, 0x4, R6 ;  /* 0x0000000405067825 */ /* 0x002fe200078e0206 */
[----:B------:R-:W0:Y:S01]  /*0bc0*/  MUFU.RCP R2, R3 ;  /* 0x0000000300027308 */ /* 0x000e220000001000 */
[----:B------:R-:W1:Y:S03]  /*0bd0*/  LDC.64 R4, c[0x0][0x398] ;  /* 0x0000e600ff047b82 */ /* 0x000e660000000a00 */
[----:B------:R-:W2:Y:S01]  /*0be0*/  LDG.E R11, desc[UR14][R6.64] ;  /* 0x0000000e060b7981 */ /* 0x000ea2000c1e1900 */
[----:B------:R-:W-:Y:S01]  /*0bf0*/  BSSY.RECONVERGENT B2, `(.L_x_23) ;  /* 0x000000e000027945 */ /* 0x000fe20003800200 */
[----:B0-----:R-:W-:-:S04]  /*0c00*/  FFMA R13, -R3, R2, 1 ;  /* 0x3f800000030d7423 */ /* 0x001fc80000000102 */
[----:B------:R-:W-:Y:S01]  /*0c10*/  FFMA R2, R2, R13, R2 ;  /* 0x0000000d02027223 */ /* 0x000fe20000000002 */
[----:B-1----:R-:W-:-:S04]  /*0c20*/  IMAD.WIDE.U32 R4, R8, 0x4, R4 ;  /* 0x0000000408047825 */ /* 0x002fc800078e0004 */
[----:B--2---:R-:W-:-:S04]  /*0c30*/  FMUL R12, R0, R11 ;  /* 0x0000000b000c7220 */ /* 0x004fc80000400000 */
[----:B------:R-:W0:Y:S01]  /*0c40*/  FCHK P0, R12, R3 ;  /* 0x000000030c007302 */ /* 0x000e220000000000 */
[----:B------:R-:W-:-:S04]  /*0c50*/  FFMA R10, R2, R12, RZ ;  /* 0x0000000c020a7223 */ /* 0x000fc800000000ff */
[----:B------:R-:W-:-:S04]  /*0c60*/  FFMA R11, -R3, R10, R12 ;  /* 0x0000000a030b7223 */ /* 0x000fc8000000010c */
[----:B------:R-:W-:Y:S01]  /*0c70*/  FFMA R11, R2, R11, R10 ;  /* 0x0000000b020b7223 */ /* 0x000fe2000000000a */
[----:B0-----:R-:W-:Y:S06]  /*0c80*/  @!P0 BRA `(.L_x_24) ;  /* 0x0000000000108947 */ /* 0x001fec0003800000 */
[----:B------:R-:W-:Y:S02]  /*0c90*/  MOV R2, R12 ;  /* 0x0000000c00027202 */ /* 0x000fe40000000f00 */
[----:B------:R-:W-:-:S07]  /*0ca0*/  MOV R12, 0xcc0 ;  /* 0x00000cc0000c7802 */ /* 0x000fce0000000f00 */
[----:B------:R-:W-:Y:S05]  /*0cb0*/  CALL.REL.NOINC `($__internal_0_$__cuda_sm3x_div_rn_noftz_f32_slowpath) ;  /* 0x0000000800447944 */ /* 0x000fea0003c00000 */
[----:B------:R-:W-:-:S07]  /*0cc0*/  MOV R11, R15 ;  /* 0x0000000f000b7202 */ /* 0x000fce0000000f00 */
.L_x_24:
[----:B------:R-:W-:Y:S05]  /*0cd0*/  BSYNC.RECONVERGENT B2 ;  /* 0x0000000000027941 */ /* 0x000fea0003800200 */
.L_x_23:
        /* <DEDUP_REMOVED lines=15> */
[----:B------:R-:W-:-:S07]  /*0dd0*/  IMAD.MOV.U32 R13, RZ, RZ, R15 ;  /* 0x000000ffff0d7224 */ /* 0x000fce00078e000f */
.L_x_26:
[----:B------:R-:W-:Y:S05]  /*0de0*/  BSYNC.RECONVERGENT B2 ;  /* 0x0000000000027941 */ /* 0x000fea0003800200 */
.L_x_25:
        /* <DEDUP_REMOVED lines=16> */
.L_x_28:
[----:B------:R-:W-:Y:S05]  /*0ef0*/  BSYNC.RECONVERGENT B2 ;  /* 0x0000000000027941 */ /* 0x000fea0003800200 */
.L_x_27:
        /* <DEDUP_REMOVED lines=16> */
.L_x_30:
[----:B------:R-:W-:Y:S05]  /*1000*/  BSYNC.RECONVERGENT B2 ;  /* 0x0000000000027941 */ /* 0x000fea0003800200 */
.L_x_29:
[----:B------:R1:W-:Y:S01]  /*1010*/  REDG.E.ADD.F32.FTZ.RN.STRONG.GPU desc[UR14][R4.64+0xc], R13 ;  /* 0x00000c0d040079a6 */ /* 0x0003e2000c12f30e */
[----:B------:R-:W-:-:S07]  /*1020*/  IADD3 R8, PT, PT, R8, 0x4, RZ ;  /* 0x0000000408087810 */ /* 0x000fce0007ffe0ff */
.L_x_22:
[----:B------:R-:W-:-:S09]  /*1030*/  UISETP.NE.AND UP0, UPT, UR4, URZ, UPT ;  /* 0x000000ff0400728c */ /* 0x000fd2000bf05270 */
[----:B------:R-:W-:Y:S05]  /*1040*/  BRA.U !UP0, `(.L_x_3) ;  /* 0x0000000508107547 */ /* 0x000fea000b800000 */
[----:B------:R-:W-:-:S09]  /*1050*/  UISETP.NE.AND UP0, UPT, UR4, 0x1, UPT ;  /* 0x000000010400788c */ /* 0x000fd2000bf05270 */
[----:B------:R-:W-:Y:S05]  /*1060*/  BRA.U !UP0, `(.L_x_31) ;  /* 0x0000000108a07547 */ /* 0x000fea000b800000 */
[----:B------:R-:W2:Y:S01]  /*1070*/  LDC.64 R6, c[0x0][0x380] ;  /* 0x0000e000ff067b82 */ /* 0x000ea20000000a00 */
[----:B01----:R-:W-:-:S05]  /*1080*/  IADD3 R5, PT, PT, R9, R8, RZ ;  /* 0x0000000809057210 */ /* 0x003fca0007ffe0ff */
[----:B--2---:R-:W-:Y:S01]  /*1090*/  IMAD.WIDE R6, R5, 0x4, R6 ;  /* 0x0000000405067825 */ /* 0x004fe200078e0206 */
        /* <DEDUP_REMOVED lines=17> */
.L_x_33:
[----:B------:R-:W-:Y:S05]  /*11b0*/  BSYNC.RECONVERGENT B2 ;  /* 0x0000000000027941 */ /* 0x000fea0003800200 */
.L_x_32:
        /* <DEDUP_REMOVED lines=16> */
.L_x_35:
[----:B------:R-:W-:Y:S05]  /*12c0*/  BSYNC.RECONVERGENT B2 ;  /* 0x0000000000027941 */ /* 0x000fea0003800200 */
.L_x_34:
[----:B------:R2:W-:Y:S01]  /*12d0*/  REDG.E.ADD.F32.FTZ.RN.STRONG.GPU desc[UR14][R4.64+0x4], R13 ;  /* 0x0000040d040079a6 */ /* 0x0005e2000c12f30e */
[----:B------:R-:W-:-:S07]  /*12e0*/  IADD3 R8, PT, PT, R8, 0x2, RZ ;  /* 0x0000000208087810 */ /* 0x000fce0007ffe0ff */
.L_x_31:
[----:B------:R-:W3:Y:S02]  /*12f0*/  LDCU UR4, c[0x0][0x3ac] ;  /* 0x00007580ff0477ac */ /* 0x000ee40008000800 */
[----:B---3--:R-:W-:-:S04]  /*1300*/  ULOP3.LUT UR4, UR4, 0x1, URZ, 0xc0, !UPT ;  /* 0x0000000104047892 */ /* 0x008fc8000f8ec0ff */
[----:B------:R-:W-:-:S09]  /*1310*/  UISETP.NE.U32.AND UP0, UPT, UR4, 0x1, UPT ;  /* 0x000000010400788c */ /* 0x000fd2000bf05070 */
[----:B------:R-:W-:Y:S05]  /*1320*/  BRA.U UP0, `(.L_x_3) ;  /* 0x0000000100587547 */ /* 0x000fea000b800000 */
[----:B012---:R-:W0:Y:S01]  /*1330*/  LDC.64 R4, c[0x0][0x380] ;  /* 0x0000e000ff047b82 */ /* 0x007e220000000a00 */
[----:B------:R-:W-:Y:S01]  /*1340*/  IMAD.IADD R9, R9, 0x1, R8 ;  /* 0x0000000109097824 */ /* 0x000fe200078e0208 */
[----:B------:R-:W1:Y:S06]  /*1350*/  MUFU.RCP R2, R3 ;  /* 0x0000000300027308 */ /* 0x000e6c0000001000 */
[----:B------:R-:W2:Y:S01]  /*1360*/  LDC.64 R6, c[0x0][0x398] ;  /* 0x0000e600ff067b82 */ /* 0x000ea20000000a00 */
[----:B0-----:R-:W-:-:S06]  /*1370*/  IMAD.WIDE R4, R9, 0x4, R4 ;  /* 0x0000000409047825 */ /* 0x001fcc00078e0204 */
[----:B------:R-:W3:Y:S01]  /*1380*/  LDG.E R5, desc[UR14][R4.64] ;  /* 0x0000000e04057981 */ /* 0x000ee2000c1e1900 */
[----:B-1----:R-:W-:Y:S01]  /*1390*/  FFMA R9, -R3, R2, 1 ;  /* 0x3f80000003097423 */ /* 0x002fe20000000102 */
[----:B------:R-:W-:Y:S03]  /*13a0*/  BSSY.RECONVERGENT B2, `(.L_x_36) ;  /* 0x000000d000027945 */ /* 0x000fe60003800200 */
[----:B------:R-:W-:Y:S01]  /*13b0*/  FFMA R2, R2, R9, R2 ;  /* 0x0000000902027223 */ /* 0x000fe20000000002 */
[----:B--2---:R-:W-:-:S04]  /*13c0*/  IMAD.WIDE.U32 R8, R8, 0x4, R6 ;  /* 0x0000000408087825 */ /* 0x004fc800078e0006 */
[----:B---3--:R-:W-:-:S04]  /*13d0*/  FMUL R12, R0, R5 ;  /* 0x00000005000c7220 */ /* 0x008fc80000400000 */
        /* <DEDUP_REMOVED lines=9> */
.L_x_37:
[----:B------:R-:W-:Y:S05]  /*1470*/  BSYNC.RECONVERGENT B2 ;  /* 0x0000000000027941 */ /* 0x000fea0003800200 */
.L_x_36:
[----:B------:R3:W-:Y:S02]  /*1480*/  REDG.E.ADD.F32.FTZ.RN.STRONG.GPU desc[UR14][R8.64], R11 ;  /* 0x0000000b080079a6 */ /* 0x0007e4000c12f30e */
.L_x_3:
[----:B------:R-:W4:Y:S01]  /*1490*/  LDCU UR4, c[0x0][0x3a8] ;  /* 0x00007500ff0477ac */ /* 0x000f220008000800 */
[----:B------:R-:W-:Y:S01]  /*14a0*/  BSSY.RECONVERGENT B2, `(.L_x_38) ;  /* 0x000000f000027945 */ /* 0x000fe20003800200 */
[----:B----4-:R-:W-:-:S04]  /*14b0*/  I2FP.F32.S32 R7, UR4 ;  /* 0x0000000400077c45 */ /* 0x010fc80008201400 */
[----:B------:R-:W4:Y:S08]  /*14c0*/  MUFU.RCP R2, R7 ;  /* 0x0000000700027308 */ /* 0x000f300000001000 */
[----:B------:R-:W5:Y:S01]  /*14d0*/  FCHK P0, R0, R7 ;  /* 0x0000000700007302 */ /* 0x000f620000000000 */
[----:B----4-:R-:W-:-:S04]  /*14e0*/  FFMA R3, -R7, R2, 1 ;  /* 0x3f80000007037423 */ /* 0x010fc80000000102 */
[----:B012---:R-:W-:-:S04]  /*14f0*/  FFMA R4, R2, R3, R2 ;  /* 0x0000000302047223 */ /* 0x007fc80000000002 */
[----:B------:R-:W-:-:S04]  /*1500*/  FFMA R3, R0, R4, RZ ;  /* 0x0000000400037223 */ /* 0x000fc800000000ff */
[----:B------:R-:W-:-:S04]  /*1510*/  FFMA R2, -R7, R3, R0 ;  /* 0x0000000307027223 */ /* 0x000fc80000000100 */
[----:B------:R-:W-:Y:S01]  /*1520*/  FFMA R5, R4, R2, R3 ;  /* 0x0000000204057223 */ /* 0x000fe20000000003 */
[----:B-----5:R-:W-:Y:S06]  /*1530*/  @!P0 BRA `(.L_x_39) ;  /* 0x0000000000148947 */ /* 0x020fec0003800000 */
[----:B------:R-:W-:Y:S02]  /*1540*/  MOV R2, R0 ;  /* 0x0000000000027202 */ /* 0x000fe40000000f00 */
[----:B------:R-:W-:Y:S02]  /*1550*/  MOV R3, R7 ;  /* 0x0000000700037202 */ /* 0x000fe40000000f00 */
[----:B------:R-:W-:-:S07]  /*1560*/  MOV R12, 0x1580 ;  /* 0x00001580000c7802 */ /* 0x000fce0000000f00 */
[----:B---3--:R-:W-:Y:S05]  /*1570*/  CALL.REL.NOINC `($__internal_0_$__cuda_sm3x_div_rn_noftz_f32_slowpath) ;  /* 0x0000000000147944 */ /* 0x008fea0003c00000 */
[----:B------:R-:W-:-:S07]  /*1580*/  MOV R5, R15 ;  /* 0x0000000f00057202 */ /* 0x000fce0000000f00 */
.L_x_39:
[----:B------:R-:W-:Y:S05]  /*1590*/  BSYNC.RECONVERGENT B2 ;  /* 0x0000000000027941 */ /* 0x000fea0003800200 */
.L_x_38:
[----:B------:R-:W0:Y:S02]  /*15a0*/  LDC.64 R2, c[0x0][0x3a0] ;  /* 0x0000e800ff027b82 */ /* 0x000e240000000a00 */
[----:B0-----:R-:W-:Y:S01]  /*15b0*/  REDG.E.ADD.F32.FTZ.RN.STRONG.GPU desc[UR14][R2.64], R5 ;  /* 0x00000005020079a6 */ /* 0x001fe2000c12f30e */
[----:B------:R-:W-:Y:S05]  /*15c0*/  EXIT ;  /* 0x000000000000794d */ /* 0x000fea0003800000 */
        .weak           $__internal_0_$__cuda_sm3x_div_rn_noftz_f32_slowpath
        .type           $__internal_0_$__cuda_sm3x_div_rn_noftz_f32_slowpath,@function
        .size           $__internal_0_$__cuda_sm3x_div_rn_noftz_f32_slowpath,(.L_x_66 - $__internal_0_$__cuda_sm3x_div_rn_noftz_f32_slowpath)
$__internal_0_$__cuda_sm3x_div_rn_noftz_f32_slowpath:
[----:B------:R-:W-:Y:S01]  /*15d0*/  SHF.R.U32.HI R10, RZ, 0x17, R3 ;  /* 0x00000017ff0a7819 */ /* 0x000fe20000011603 */
[----:B------:R-:W-:Y:S01]  /*15e0*/  BSSY.RECONVERGENT B0, `(.L_x_40) ;  /* 0x0000063000007945 */ /* 0x000fe20003800200 */
[----:B------:R-:W-:Y:S02]  /*15f0*/  SHF.R.U32.HI R17, RZ, 0x17, R2 ;  /* 0x00000017ff117819 */ /* 0x000fe40000011602 */
[----:B------:R-:W-:Y:S02]  /*1600*/  LOP3.LUT R10, R10, 0xff, RZ, 0xc0, !PT ;  /* 0x000000ff0a0a7812 */ /* 0x000fe400078ec0ff */
[----:B------:R-:W-:Y:S02]  /*1610*/  LOP3.LUT R17, R17, 0xff, RZ, 0xc0, !PT ;  /* 0x000000ff11117812 */ /* 0x000fe400078ec0ff */
[----:B------:R-:W-:Y:S02]  /*1620*/  IADD3 R16, PT, PT, R10, -0x1, RZ ;  /* 0xffffffff0a107810 */ /* 0x000fe40007ffe0ff */
[----:B------:R-:W-:-:S02]  /*1630*/  IADD3 R14, PT, PT, R17, -0x1, RZ ;  /* 0xffffffff110e7810 */ /* 0x000fc40007ffe0ff */
[----:B------:R-:W-:Y:S02]  /*1640*/  ISETP.GT.U32.AND P0, PT, R16, 0xfd, PT ;  /* 0x000000fd1000780c */ /* 0x000fe40003f04070 */
[----:B------:R-:W-:Y:S02]  /*1650*/  MOV R15, R3 ;  /* 0x00000003000f7202 */ /* 0x000fe40000000f00 */
[----:B------:R-:W-:-:S13]  /*1660*/  ISETP.GT.U32.OR P0, PT, R14, 0xfd, P0 ;  /* 0x000000fd0e00780c */ /* 0x000fda0000704470 */
[----:B------:R-:W-:Y:S01]  /*1670*/  @!P0 MOV R11, RZ ;  /* 0x000000ff000b8202 */ /* 0x000fe20000000f00 */
[----:B------:R-:W-:Y:S06]  /*1680*/  @!P0 BRA `(.L_x_41) ;  /* 0x00000000005c8947 */ /* 0x000fec0003800000 */
[----:B------:R-:W-:Y:S02]  /*1690*/  FSETP.GTU.FTZ.AND P0, PT, |R2|, +INF , PT ;  /* 0x7f8000000200780b */ /* 0x000fe40003f1c200 */
[----:B------:R-:W-:-:S04]  /*16a0*/  FSETP.GTU.FTZ.AND P1, PT, |R3|, +INF , PT ;  /* 0x7f8000000300780b */ /* 0x000fc80003f3c200 */
[----:B------:R-:W-:-:S13]  /*16b0*/  PLOP3.LUT P0, PT, P0, P1, PT, 0xf8, 0x8f ;  /* 0x00000000008f781c */ /* 0x000fda0000703f70 */
[----:B------:R-:W-:Y:S05]  /*16c0*/  @P0 BRA `(.L_x_42) ;  /* 0x00000004004c0947 */ /* 0x000fea0003800000 */
[----:B------:R-:W-:-:S13]  /*16d0*/  LOP3.LUT P0, RZ, R15, 0x7fffffff, R2, 0xc8, !PT ;  /* 0x7fffffff0fff7812 */ /* 0x000fda000780c802 */
[----:B------:R-:W-:Y:S05]  /*16e0*/  @!P0 BRA `(.L_x_43) ;  /* 0x00000004003c8947 */ /* 0x000fea0003800000 */
[C---:B------:R-:W-:Y:S02]  /*16f0*/  FSETP.NEU.FTZ.AND P2, PT, |R2|.reuse, +INF , PT ;  /* 0x7f8000000200780b */ /* 0x040fe40003f5d200 */
[----:B------:R-:W-:Y:S02]  /*1700*/  FSETP.NEU.FTZ.AND P1, PT, |R3|, +INF , PT ;  /* 0x7f8000000300780b */ /* 0x000fe40003f3d200 */
[----:B------:R-:W-:-:S11]  /*1710*/  FSETP.NEU.FTZ.AND P0, PT, |R2|, +INF , PT ;  /* 0x7f8000000200780b */ /* 0x000fd60003f1d200 */
[----:B------:R-:W-:Y:S05]  /*1720*/  @!P1 BRA !P2, `(.L_x_43) ;  /* 0x00000004002c9947 */ /* 0x000fea0005000000 */
[----:B------:R-:W-:-:S04]  /*1730*/  LOP3.LUT P2, RZ, R2, 0x7fffffff, RZ, 0xc0, !PT ;  /* 0x7fffffff02ff7812 */ /* 0x000fc8000784c0ff */
[----:B------:R-:W-:-:S13]  /*1740*/  PLOP3.LUT P1, PT, P1, P2, PT, 0x2f, 0xf2 ;  /* 0x0000000000f2781c */ /* 0x000fda0000f24577 */
[----:B------:R-:W-:Y:S05]  /*1750*/  @P1 BRA `(.L_x_44) ;  /* 0x0000000400181947 */ /* 0x000fea0003800000 */
[----:B------:R-:W-:-:S04]  /*1760*/  LOP3.LUT P1, RZ, R15, 0x7fffffff, RZ, 0xc0, !PT ;  /* 0x7fffffff0fff7812 */ /* 0x000fc8000782c0ff */
[----:B------:R-:W-:-:S13]  /*1770*/  PLOP3.LUT P0, PT, P0, P1, PT, 0x2f, 0xf2 ;  /* 0x0000000000f2781c */ /* 0x000fda0000702577 */
[----:B------:R-:W-:Y:S05]  /*1780*/  @P0 BRA `(.L_x_45) ;  /* 0x0000000400000947 */ /* 0x000fea0003800000 */
[----:B------:R-:W-:Y:S02]  /*1790*/  ISETP.GE.AND P0, PT, R14, RZ, PT ;  /* 0x000000ff0e00720c */ /* 0x000fe40003f06270 */
[----:B------:R-:W-:-:S11]  /*17a0*/  ISETP.GE.AND P1, PT, R16, RZ, PT ;  /* 0x000000ff1000720c */ /* 0x000fd60003f26270 */
[----:B------:R-:W-:Y:S01]  /*17b0*/  @P0 MOV R11, RZ ;  /* 0x000000ff000b0202 */ /* 0x000fe20000000f00 */
[----:B------:R-:W-:Y:S01]  /*17c0*/  @!P0 FFMA R2, R2, 1.84467440737095516160e+19, RZ ;  /* 0x5f80000002028823 */ /* 0x000fe200000000ff */
[----:B------:R-:W-:Y:S01]  /*17d0*/  @!P0 MOV R11, 0xffffffc0 ;  /* 0xffffffc0000b8802 */ /* 0x000fe20000000f00 */
[----:B------:R-:W-:-:S04]  /*17e0*/  @!P1 FFMA R15, R3, 1.84467440737095516160e+19, RZ ;  /* 0x5f800000030f9823 */ /* 0x000fc800000000ff */
[----:B------:R-:W-:-:S07]  /*17f0*/  @!P1 VIADD R11, R11, 0x40 ;  /* 0x000000400b0b9836 */ /* 0x000fce0000000000 */
.L_x_41:
[----:B------:R-:W-:Y:S01]  /*1800*/  LEA R14, R10, 0xc0800000, 0x17 ;  /* 0xc08000000a0e7811 */ /* 0x000fe200078eb8ff */
[----:B------:R-:W-:Y:S01]  /*1810*/  BSSY.RECONVERGENT B1, `(.L_x_46) ;  /* 0x0000036000017945 */ /* 0x000fe20003800200 */
[----:B------:R-:W-:Y:S02]  /*1820*/  IADD3 R17, PT, PT, R17, -0x7f, RZ ;  /* 0xffffff8111117810 */ /* 0x000fe40007ffe0ff */
[----:B------:R-:W-:-:S03]  /*1830*/  IADD3 R16, PT, PT, -R14, R15, RZ ;  /* 0x0000000f0e107210 */ /* 0x000fc60007ffe1ff */
[C---:B------:R-:W-:Y:S01]  /*1840*/  IMAD R2, R17.reuse, -0x800000, R2 ;  /* 0xff80000011027824 */ /* 0x040fe200078e0202 */
[----:B------:R0:W1:Y:S01]  /*1850*/  MUFU.RCP R14, R16 ;  /* 0x00000010000e7308 */ /* 0x0000620000001000 */
[----:B------:R-:W-:Y:S01]  /*1860*/  FADD.FTZ R15, -R16, -RZ ;  /* 0x800000ff100f7221 */ /* 0x000fe20000010100 */
[----:B0-----:R-:W-:-:S04]  /*1870*/  IADD3 R16, PT, PT, R17, 0x7f, -R10 ;  /* 0x0000007f11107810 */ /* 0x001fc80007ffe80a */
[----:B------:R-:W-:Y:S01]  /*1880*/  IADD3 R16, PT, PT, R16, R11, RZ ;  /* 0x0000000b10107210 */ /* 0x000fe20007ffe0ff */
[----:B-1----:R-:W-:-:S04]  /*1890*/  FFMA R19, R14, R15, 1 ;  /* 0x3f8000000e137423 */ /* 0x002fc8000000000f */
[----:B------:R-:W-:-:S04]  /*18a0*/  FFMA R14, R14, R19, R14 ;  /* 0x000000130e0e7223 */ /* 0x000fc8000000000e */
[----:B------:R-:W-:-:S04]  /*18b0*/  FFMA R19, R2, R14, RZ ;  /* 0x0000000e02137223 */ /* 0x000fc800000000ff */
[----:B------:R-:W-:-:S04]  /*18c0*/  FFMA R18, R15, R19, R2 ;  /* 0x000000130f127223 */ /* 0x000fc80000000002 */
[----:B------:R-:W-:-:S04]  /*18d0*/  FFMA R19, R14, R18, R19 ;  /* 0x000000120e137223 */ /* 0x000fc80000000013 */
[----:B------:R-:W-:-:S04]  /*18e0*/  FFMA R2, R15, R19, R2 ;  /* 0x000000130f027223 */ /* 0x000fc80000000002 */
[----:B------:R-:W-:-:S05]  /*18f0*/  FFMA R15, R14, R2, R19 ;  /* 0x000000020e0f7223 */ /* 0x000fca0000000013 */
[----:B------:R-:W-:-:S04]  /*1900*/  SHF.R.U32.HI R10, RZ, 0x17, R15 ;  /* 0x00000017ff0a7819 */ /* 0x000fc8000001160f */
[----:B------:R-:W-:-:S04]  /*1910*/  LOP3.LUT R10, R10, 0xff, RZ, 0xc0, !PT ;  /* 0x000000ff0a0a7812 */ /* 0x000fc800078ec0ff */
[----:B------:R-:W-:-:S04]  /*1920*/  IADD3 R10, PT, PT, R10, R16, RZ ;  /* 0x000000100a0a7210 */ /* 0x000fc80007ffe0ff */
[----:B------:R-:W-:-:S04]  /*1930*/  IADD3 R11, PT, PT, R10, -0x1, RZ ;  /* 0xffffffff0a0b7810 */ /* 0x000fc80007ffe0ff */
[----:B------:R-:W-:-:S13]  /*1940*/  ISETP.GE.U32.AND P0, PT, R11, 0xfe, PT ;  /* 0x000000fe0b00780c */ /* 0x000fda0003f06070 */
[----:B------:R-:W-:Y:S05]  /*1950*/  @!P0 BRA `(.L_x_47) ;  /* 0x0000000000808947 */ /* 0x000fea0003800000 */
[----:B------:R-:W-:-:S13]  /*1960*/  ISETP.GT.AND P0, PT, R10, 0xfe, PT ;  /* 0x000000fe0a00780c */ /* 0x000fda0003f04270 */
[----:B------:R-:W-:Y:S05]  /*1970*/  @P0 BRA `(.L_x_48) ;  /* 0x00000000006c0947 */ /* 0x000fea0003800000 */
[----:B------:R-:W-:-:S13]  /*1980*/  ISETP.GE.AND P0, PT, R10, 0x1, PT ;  /* 0x000000010a00780c */ /* 0x000fda0003f06270 */
[----:B------:R-:W-:Y:S05]  /*1990*/  @P0 BRA `(.L_x_49) ;  /* 0x0000000000740947 */ /* 0x000fea0003800000 */
[----:B------:R-:W-:Y:S02]  /*19a0*/  ISETP.GE.AND P0, PT, R10, -0x18, PT ;  /* 0xffffffe80a00780c */ /* 0x000fe40003f06270 */
[----:B------:R-:W-:-:S11]  /*19b0*/  LOP3.LUT R15, R15, 0x80000000, RZ, 0xc0, !PT ;  /* 0x800000000f0f7812 */ /* 0x000fd600078ec0ff */
[----:B------:R-:W-:Y:S05]  /*19c0*/  @!P0 BRA `(.L_x_49) ;  /* 0x0000000000688947 */ /* 0x000fea0003800000 */
[-CC-:B------:R-:W-:Y:S01]  /*19d0*/  FFMA.RZ R11, R14, R2.reuse, R19.reuse ;  /* 0x000000020e0b7223 */ /* 0x180fe2000000c013 */
[C---:B------:R-:W-:Y:S02]  /*19e0*/  IADD3 R17, PT, PT, R10.reuse, 0x20, RZ ;  /* 0x000000200a117810 */ /* 0x040fe40007ffe0ff */
[----:B------:R-:W-:Y:S02]  /*19f0*/  ISETP.NE.AND P2, PT, R10, RZ, PT ;  /* 0x000000ff0a00720c */ /* 0x000fe40003f45270 */
[----:B------:R-:W-:Y:S01]  /*1a00*/  LOP3.LUT R16, R11, 0x7fffff, RZ, 0xc0, !PT ;  /* 0x007fffff0b107812 */ /* 0x000fe200078ec0ff */
[CCC-:B------:R-:W-:Y:S01]  /*1a10*/  FFMA.RP R11, R14.reuse, R2.reuse, R19.reuse ;  /* 0x000000020e0b7223 */ /* 0x1c0fe20000008013 */
[----:B------:R-:W-:Y:S01]  /*1a20*/  FFMA.RM R2, R14, R2, R19 ;  /* 0x000000020e027223 */ /* 0x000fe20000004013 */
[----:B------:R-:W-:Y:S02]  /*1a30*/  ISETP.NE.AND P1, PT, R10, RZ, PT ;  /* 0x000000ff0a00720c */ /* 0x000fe40003f25270 */
[----:B------:R-:W-:-:S02]  /*1a40*/  LOP3.LUT R16, R16, 0x800000, RZ, 0xfc, !PT ;  /* 0x0080000010107812 */ /* 0x000fc400078efcff */
[----:B------:R-:W-:Y:S02]  /*1a50*/  IADD3 R10, PT, PT, -R10, RZ, RZ ;  /* 0x000000ff0a0a7210 */ /* 0x000fe40007ffe1ff */
[----:B------:R-:W-:Y:S02]  /*1a60*/  SHF.L.U32 R17, R16, R17, RZ ;  /* 0x0000001110117219 */ /* 0x000fe400000006ff */
[----:B------:R-:W-:Y:S02]  /*1a70*/  FSETP.NEU.FTZ.AND P0, PT, R11, R2, PT ;  /* 0x000000020b00720b */ /* 0x000fe40003f1d000 */
[----:B------:R-:W-:Y:S02]  /*1a80*/  SEL R11, R10, RZ, P2 ;  /* 0x000000ff0a0b7207 */ /* 0x000fe40001000000 */
[----:B------:R-:W-:Y:S02]  /*1a90*/  ISETP.NE.AND P1, PT, R17, RZ, P1 ;  /* 0x000000ff1100720c */ /* 0x000fe40000f25270 */
[----:B------:R-:W-:-:S02]  /*1aa0*/  SHF.R.U32.HI R11, RZ, R11, R16 ;  /* 0x0000000bff0b7219 */ /* 0x000fc40000011610 */
[----:B------:R-:W-:Y:S02]  /*1ab0*/  PLOP3.LUT P0, PT, P0, P1, PT, 0xf8, 0x8f ;  /* 0x00000000008f781c */ /* 0x000fe40000703f70 */
[----:B------:R-:W-:Y:S02]  /*1ac0*/  SHF.R.U32.HI R17, RZ, 0x1, R11 ;  /* 0x00000001ff117819 */ /* 0x000fe4000001160b */
[----:B------:R-:W-:-:S04]  /*1ad0*/  SEL R2, RZ, 0x1, !P0 ;  /* 0x00000001ff027807 */ /* 0x000fc80004000000 */
[----:B------:R-:W-:-:S04]  /*1ae0*/  LOP3.LUT R2, R2, 0x1, R17, 0xf8, !PT ;  /* 0x0000000102027812 */ /* 0x000fc800078ef811 */
[----:B------:R-:W-:-:S04]  /*1af0*/  LOP3.LUT R2, R2, R11, RZ, 0xc0, !PT ;  /* 0x0000000b02027212 */ /* 0x000fc800078ec0ff */
[----:B------:R-:W-:-:S04]  /*1b00*/  IADD3 R2, PT, PT, R17, R2, RZ ;  /* 0x0000000211027210 */ /* 0x000fc80007ffe0ff */
[----:B------:R-:W-:Y:S01]  /*1b10*/  LOP3.LUT R15, R2, R15, RZ, 0xfc, !PT ;  /* 0x0000000f020f7212 */ /* 0x000fe200078efcff */
[----:B------:R-:W-:Y:S06]  /*1b20*/  BRA `(.L_x_49) ;  /* 0x0000000000107947 */ /* 0x000fec0003800000 */
.L_x_48:
[----:B------:R-:W-:-:S04]  /*1b30*/  LOP3.LUT R15, R15, 0x80000000, RZ, 0xc0, !PT ;  /* 0x800000000f0f7812 */ /* 0x000fc800078ec0ff */
[----:B------:R-:W-:Y:S01]  /*1b40*/  LOP3.LUT R15, R15, 0x7f800000, RZ, 0xfc, !PT ;  /* 0x7f8000000f0f7812 */ /* 0x000fe200078efcff */
[----:B------:R-:W-:Y:S06]  /*1b50*/  BRA `(.L_x_49) ;  /* 0x0000000000047947 */ /* 0x000fec0003800000 */
.L_x_47:
[----:B------:R-:W-:-:S07]  /*1b60*/  LEA R15, R16, R15, 0x17 ;  /* 0x0000000f100f7211 */ /* 0x000fce00078eb8ff */
.L_x_49:
[----:B------:R-:W-:Y:S05]  /*1b70*/  BSYNC.RECONVERGENT B1 ;  /* 0x0000000000017941 */ /* 0x000fea0003800200 */
.L_x_46:
[----:B------:R-:W-:Y:S05]  /*1b80*/  BRA `(.L_x_50) ;  /* 0x0000000000207947 */ /* 0x000fea0003800000 */
.L_x_45:
[----:B------:R-:W-:-:S04]  /*1b90*/  LOP3.LUT R15, R15, 0x80000000, R2, 0x48, !PT ;  /* 0x800000000f0f7812 */ /* 0x000fc800078e4802 */
[----:B------:R-:W-:Y:S01]  /*1ba0*/  LOP3.LUT R15, R15, 0x7f800000, RZ, 0xfc, !PT ;  /* 0x7f8000000f0f7812 */ /* 0x000fe200078efcff */
[----:B------:R-:W-:Y:S06]  /*1bb0*/  BRA `(.L_x_50) ;  /* 0x0000000000147947 */ /* 0x000fec0003800000 */
.L_x_44:
[----:B------:R-:W-:Y:S01]  /*1bc0*/  LOP3.LUT R15, R15, 0x80000000, R2, 0x48, !PT ;  /* 0x800000000f0f7812 */ /* 0x000fe200078e4802 */
[----:B------:R-:W-:Y:S06]  /*1bd0*/  BRA `(.L_x_50) ;  /* 0x00000000000c7947 */ /* 0x000fec0003800000 */
.L_x_43:
[----:B------:R-:W0:Y:S01]  /*1be0*/  MUFU.RSQ R15, -QNAN ;  /* 0xffc00000000f7908 */ /* 0x000e220000001400 */
[----:B------:R-:W-:Y:S05]  /*1bf0*/  BRA `(.L_x_50) ;  /* 0x0000000000047947 */ /* 0x000fea0003800000 */
.L_x_42:
[----:B------:R-:W-:-:S07]  /*1c00*/  FADD.FTZ R15, R2, R3 ;  /* 0x00000003020f7221 */ /* 0x000fce0000010000 */
.L_x_50:
[----:B------:R-:W-:Y:S05]  /*1c10*/  BSYNC.RECONVERGENT B0 ;  /* 0x0000000000007941 */ /* 0x000fea0003800200 */
.L_x_40:
[----:B------:R-:W-:Y:S01]  /*1c20*/  HFMA2 R11, -RZ, RZ, 0, 0 ;  /* 0x00000000ff0b7431 */ /* 0x000fe200000001ff */
[----:B------:R-:W-:-:S04]  /*1c30*/  MOV R10, R12 ;  /* 0x0000000c000a7202 */ /* 0x000fc80000000f00 */
[----:B0-----:R-:W-:Y:S05]  /*1c40*/  RET.REL.NODEC R10 `(_Z17compute_gradientsPfS_S_S_S_ii) ;  /* 0xffffffe00aec7950 */ /* 0x001fea0003c3ffff */
.L_x_51:
        /* <DEDUP_REMOVED lines=11> */
.L_x_66:


//--------------------- .text._Z16logistic_forwardPfS_S_S_ii --------------------------
	.section	.text._Z16logistic_forwardPfS_S_S_ii,"ax",@progbits
	.align	128
        .global         _Z16logistic_forwardPfS_S_S_ii
        .type           _Z16logistic_forwardPfS_S_S_ii,@function
        .size           _Z16logistic_forwardPfS_S_S_ii,(.L_x_67 - _Z16logistic_forwardPfS_S_S_ii)
        .other          _Z16logistic_forwardPfS_S_S_ii,@"STO_CUDA_ENTRY STV_DEFAULT"
_Z16logistic_forwardPfS_S_S_ii:
.text._Z16logistic_forwardPfS_S_S_ii:
        /* <DEDUP_REMOVED lines=8> */
[----:B------:R-:W0:Y:S01]  /*0080*/  LDCU UR8, c[0x0][0x3a4] ;  /* 0x00007480ff0877ac */ /* 0x000e220008000800 */
[----:B------:R-:W-:Y:S01]  /*0090*/  HFMA2 R15, -RZ, RZ, 0, 0 ;  /* 0x00000000ff0f7431 */ /* 0x000fe200000001ff */
[----:B------:R-:W1:Y:S01]  /*00a0*/  LDCU.64 UR16, c[0x0][0x358] ;  /* 0x00006b00ff1077ac */ /* 0x000e620008000a00 */
[----:B0-----:R-:W-:-:S09]  /*00b0*/  UISETP.GE.AND UP0, UPT, UR8, 0x1, UPT ;  /* 0x000000010800788c */ /* 0x001fd2000bf06270 */
[----:B-1----:R-:W-:Y:S05]  /*00c0*/  BRA.U !UP0, `(.L_x_52) ;  /* 0x0000000908607547 */ /* 0x002fea000b800000 */
[----:B------:R-:W-:Y:S02]  /*00d0*/  UISETP.GE.U32.AND UP1, UPT, UR8, 0x10, UPT ;  /* 0x000000100800788c */ /* 0x000fe4000bf26070 */
[----:B------:R-:W-:Y:S01]  /*00e0*/  IMAD R7, R6, UR8, RZ ;  /* 0x0000000806077c24 */ /* 0x000fe2000f8e02ff */
[----:B------:R-:W-:Y:S01]  /*00f0*/  ULOP3.LUT UR9, UR8, 0xf, URZ, 0xc0, !UPT ;  /* 0x0000000f08097892 */ /* 0x000fe2000f8ec0ff */
[----:B------:R-:W-:Y:S02]  /*0100*/  MOV R15, RZ ;  /* 0x000000ff000f7202 */ /* 0x000fe40000000f00 */
[----:B------:R-:W-:Y:S01]  /*0110*/  MOV R8, RZ ;  /* 0x000000ff00087202 */ /* 0x000fe20000000f00 */
[----:B------:R-:W-:Y:S02]  /*0120*/  UISETP.NE.AND UP0, UPT, UR9, URZ, UPT ;  /* 0x000000ff0900728c */ /* 0x000fe4000bf05270 */
[----:B------:R-:W-:Y:S09]  /*0130*/  BRA.U !UP1, `(.L_x_53) ;  /* 0x0000000509147547 */ /* 0x000ff2000b800000 */
[----:B------:R-:W0:Y:S01]  /*0140*/  LDCU.128 UR12, c[0x0][0x380] ;  /* 0x00007000ff0c77ac */ /* 0x000e220008000c00 */
[----:B------:R-:W-:Y:S02]  /*0150*/  MOV R15, RZ ;  /* 0x000000ff000f7202 */ /* 0x000fe40000000f00 */
[----:B------:R-:W-:Y:S01]  /*0160*/  MOV R0, R7 ;  /* 0x0000000700007202 */ /* 0x000fe20000000f00 */
[----:B------:R-:W-:-:S04]  /*0170*/  ULOP3.LUT UR10, UR8, 0x7ffffff0, URZ, 0xc0, !UPT ;  /* 0x7ffffff0080a7892 */ /* 0x000fc8000f8ec0ff */
[----:B------:R-:W-:Y:S02]  /*0180*/  UIADD3 UR11, UPT, UPT, -UR10, URZ, URZ ;  /* 0x000000ff0a0b7290 */ /* 0x000fe4000fffe1ff */
[----:B------:R-:W-:Y:S01]  /*0190*/  MOV R8, UR10 ;  /* 0x0000000a00087c02 */ /* 0x000fe20008000f00 */
[----:B0-----:R-:W-:Y:S02]  /*01a0*/  UIADD3 UR4, UP2, UPT, UR14, 0x20, URZ ;  /* 0x000000200e047890 */ /* 0x001fe4000ff5e0ff */
[----:B------:R-:W-:Y:S02]  /*01b0*/  UIADD3 UR6, UP1, UPT, UR12, 0x20, URZ ;  /* 0x000000200c067890 */ /* 0x000fe4000ff3e0ff */
[----:B------:R-:W-:Y:S02]  /*01c0*/  UIADD3.X UR5, UPT, UPT, URZ, UR15, URZ, UP2, !UPT ;  /* 0x0000000fff057290 */ /* 0x000fe400097fe4ff */
[----:B------:R-:W-:Y:S01]  /*01d0*/  MOV R2, UR4 ;  /* 0x0000000400027c02 */ /* 0x000fe20008000f00 */
[----:B------:R-:W-:-:S03]  /*01e0*/  UIADD3.X UR7, UPT, UPT, URZ, UR13, URZ, UP1, !UPT ;  /* 0x0000000dff077290 */ /* 0x000fc60008ffe4ff */
[----:B------:R-:W-:-:S09]  /*01f0*/  MOV R3, UR5 ;  /* 0x0000000500037c02 */ /* 0x000fd20008000f00 */
.L_x_54:
[----:B------:R-:W-:Y:S01]  /*0200*/  MOV R4, UR6 ;  /* 0x0000000600047c02 */ /* 0x000fe20008000f00 */
[----:B------:R-:W2:Y:S01]  /*0210*/  LDG.E R17, desc[UR16][R2.64+-0x20] ;  /* 0xffffe01002117981 */ /* 0x000ea2000c1e1900 */
[----:B------:R-:W-:-:S03]  /*0220*/  MOV R5, UR7 ;  /* 0x0000000700057c02 */ /* 0x000fc60008000f00 */
[----:B------:R-:W3:Y:S01]  /*0230*/  LDG.E R25, desc[UR16][R2.64+-0x1c] ;  /* 0xffffe41002197981 */ /* 0x000ee2000c1e1900 */
[----:B------:R-:W-:-:S03]  /*0240*/  IMAD.WIDE R4, R0, 0x4, R4 ;  /* 0x0000000400047825 */ /* 0x000fc600078e0204 */
[----:B------:R-:W4:Y:S04]  /*0250*/  LDG.E R19, desc[UR16][R2.64+-0x18] ;  /* 0xffffe81002137981 */ /* 0x000f28000c1e1900 */
[----:B------:R-:W2:Y:S04]  /*0260*/  LDG.E R16, desc[UR16][R4.64+-0x20] ;  /* 0xffffe01004107981 */ /* 0x000ea8000c1e1900 */
[----:B------:R-:W3:Y:S04]  /*0270*/  LDG.E R18, desc[UR16][R4.64+-0x1c] ;  /* 0xffffe41004127981 */ /* 0x000ee8000c1e1900 */
[----:B------:R-:W4:Y:S04]  /*0280*/  LDG.E R20, desc[UR16][R4.64+-0x18] ;  /* 0xffffe81004147981 */ /* 0x000f28000c1e1900 */
[----:B------:R-:W5:Y:S04]  /*0290*/  LDG.E R22, desc[UR16][R2.64+-0x14] ;  /* 0xffffec1002167981 */ /* 0x000f68000c1e1900 */
        /* <DEDUP_REMOVED lines=8> */
[----:B------:R-:W5:Y:S01]  /*0320*/  LDG.E R14, desc[UR16][R4.64+-0x4] ;  /* 0xfffffc10040e7981 */ /* 0x000f62000c1e1900 */
[----:B--2---:R-:W-:-:S03]  /*0330*/  FFMA R17, R16, R17, R15 ;  /* 0x0000001110117223 */ /* 0x004fc6000000000f */
[----:B------:R-:W2:Y:S04]  /*0340*/  LDG.E R15, desc[UR16][R2.64] ;  /* 0x00000010020f7981 */ /* 0x000ea8000c1e1900 */
[----:B------:R-:W2:Y:S01]  /*0350*/  LDG.E R16, desc[UR16][R4.64] ;  /* 0x0000001004107981 */ /* 0x000ea2000c1e1900 */
[----:B---3--:R-:W-:-:S03]  /*0360*/  FFMA R25, R18, R25, R17 ;  /* 0x0000001912197223 */ /* 0x008fc60000000011 */
[----:B------:R-:W3:Y:S01]  /*0370*/  LDG.E R17, desc[UR16][R2.64+0x4] ;  /* 0x0000041002117981 */ /* 0x000ee2000c1e1900 */
[----:B----4-:R-:W-:-:S03]  /*0380*/  FFMA R26, R20, R19, R25 ;  /* 0x00000013141a7223 */ /* 0x010fc60000000019 */
[----:B------:R-:W3:Y:S04]  /*0390*/  LDG.E R18, desc[UR16][R4.64+0x4] ;  /* 0x0000041004127981 */ /* 0x000ee8000c1e1900 */
[----:B------:R-:W4:Y:S01]  /*03a0*/  LDG.E R20, desc[UR16][R2.64+0x8] ;  /* 0x0000081002147981 */ /* 0x000f22000c1e1900 */
[----:B-----5:R-:W-:-:S03]  /*03b0*/  FFMA R25, R21, R22, R26 ;  /* 0x0000001615197223 */ /* 0x020fc6000000001a */
[----:B------:R-:W4:Y:S04]  /*03c0*/  LDG.E R19, desc[UR16][R4.64+0x8] ;  /* 0x0000081004137981 */ /* 0x000f28000c1e1900 */
[----:B------:R-:W5:Y:S01]  /*03d0*/  LDG.E R22, desc[UR16][R2.64+0xc] ;  /* 0x00000c1002167981 */ /* 0x000f62000c1e1900 */
[----:B------:R-:W-:-:S03]  /*03e0*/  FFMA R25, R24, R23, R25 ;  /* 0x0000001718197223 */ /* 0x000fc60000000019 */
[----:B------:R-:W5:Y:S04]  /*03f0*/  LDG.E R21, desc[UR16][R4.64+0xc] ;  /* 0x00000c1004157981 */ /* 0x000f68000c1e1900 */
[----:B------:R-:W5:Y:S01]  /*0400*/  LDG.E R24, desc[UR16][R2.64+0x10] ;  /* 0x0000101002187981 */ /* 0x000f62000c1e1900 */
[----:B------:R-:W-:-:S03]  /*0410*/  FFMA R25, R10, R9, R25 ;  /* 0x000000090a197223 */ /* 0x000fc60000000019 */
[----:B------:R-:W5:Y:S04]  /*0420*/  LDG.E R23, desc[UR16][R4.64+0x10] ;  /* 0x0000101004177981 */ /* 0x000f68000c1e1900 */
[----:B------:R-:W5:Y:S01]  /*0430*/  LDG.E R10, desc[UR16][R2.64+0x14] ;  /* 0x00001410020a7981 */ /* 0x000f62000c1e1900 */
[----:B------:R-:W-:-:S03]  /*0440*/  FFMA R27, R12, R11, R25 ;  /* 0x0000000b0c1b7223 */ /* 0x000fc60000000019 */
[----:B------:R-:W5:Y:S04]  /*0450*/  LDG.E R9, desc[UR16][R4.64+0x14] ;  /* 0x0000141004097981 */ /* 0x000f68000c1e1900 */
[----:B------:R-:W5:Y:S04]  /*0460*/  LDG.E R11, desc[UR16][R2.64+0x18] ;  /* 0x00001810020b7981 */ /* 0x000f68000c1e1900 */
[----:B------:R-:W5:Y:S04]  /*0470*/  LDG.E R12, desc[UR16][R4.64+0x18] ;  /* 0x00001810040c7981 */ /* 0x000f68000c1e1900 */
[----:B------:R-:W5:Y:S04]  /*0480*/  LDG.E R25, desc[UR16][R4.64+0x1c] ;  /* 0x00001c1004197981 */ /* 0x000f68000c1e1900 */
[----:B------:R0:W5:Y:S01]  /*0490*/  LDG.E R26, desc[UR16][R2.64+0x1c] ;  /* 0x00001c10021a7981 */ /* 0x000162000c1e1900 */
[----:B------:R-:W-:Y:S01]  /*04a0*/  FFMA R13, R14, R13, R27 ;  /* 0x0000000d0e0d7223 */ /* 0x000fe2000000001b */
[----:B------:R-:W-:-:S04]  /*04b0*/  UIADD3 UR11, UPT, UPT, UR11, 0x10, URZ ;  /* 0x000000100b0b7890 */ /* 0x000fc8000fffe0ff */
[----:B------:R-:W-:Y:S01]  /*04c0*/  UISETP.NE.AND UP1, UPT, UR11, URZ, UPT ;  /* 0x000000ff0b00728c */ /* 0x000fe2000bf25270 */
[----:B0-----:R-:W-:Y:S01]  /*04d0*/  IADD3 R2, P0, PT, R2, 0x40, RZ ;  /* 0x0000004002027810 */ /* 0x001fe20007f1e0ff */
[----:B------:R-:W-:-:S03]  /*04e0*/  VIADD R0, R0, 0x10 ;  /* 0x0000001000007836 */ /* 0x000fc60000000000 */
[----:B------:R-:W-:Y:S01]  /*04f0*/  IADD3.X R3, PT, PT, RZ, R3, RZ, P0, !PT ;  /* 0x00000003ff037210 */ /* 0x000fe200007fe4ff */
[----:B--2---:R-:W-:-:S04]  /*0500*/  FFMA R13, R16, R15, R13 ;  /* 0x0000000f100d7223 */ /* 0x004fc8000000000d */
[----:B---3--:R-:W-:-:S04]  /*0510*/  FFMA R18, R18, R17, R13 ;  /* 0x0000001112127223 */ /* 0x008fc8000000000d */
[----:B----4-:R-:W-:-:S04]  /*0520*/  FFMA R18, R19, R20, R18 ;  /* 0x0000001413127223 */ /* 0x010fc80000000012 */
[----:B-----5:R-:W-:-:S04]  /*0530*/  FFMA R18, R21, R22, R18 ;  /* 0x0000001615127223 */ /* 0x020fc80000000012 */
[----:B------:R-:W-:-:S04]  /*0540*/  FFMA R18, R23, R24, R18 ;  /* 0x0000001817127223 */ /* 0x000fc80000000012 */
[----:B------:R-:W-:-:S04]  /*0550*/  FFMA R9, R9, R10, R18 ;  /* 0x0000000a09097223 */ /* 0x000fc80000000012 */
[----:B------:R-:W-:-:S04]  /*0560*/  FFMA R12, R12, R11, R9 ;  /* 0x0000000b0c0c7223 */ /* 0x000fc80000000009 */
[----:B------:R-:W-:Y:S01]  /*0570*/  FFMA R15, R25, R26, R12 ;  /* 0x0000001a190f7223 */ /* 0x000fe2000000000c */
[----:B------:R-:W-:Y:S06]  /*0580*/  BRA.U UP1, `(.L_x_54) ;  /* 0xfffffffd011c7547 */ /* 0x000fec000b83ffff */
.L_x_53:
[----:B------:R-:W-:Y:S05]  /*0590*/  BRA.U !UP0, `(.L_x_52) ;  /* 0x00000005082c7547 */ /* 0x000fea000b800000 */
[----:B------:R-:W-:Y:S02]  /*05a0*/  UISETP.GE.U32.AND UP0, UPT, UR9, 0x8, UPT ;  /* 0x000000080900788c */ /* 0x000fe4000bf06070 */
[----:B------:R-:W-:-:S04]  /*05b0*/  ULOP3.LUT UR5, UR8, 0x7, URZ, 0xc0, !UPT ;  /* 0x0000000708057892 */ /* 0x000fc8000f8ec0ff */
[----:B------:R-:W-:-:S03]  /*05c0*/  UISETP.NE.AND UP1, UPT, UR5, URZ, UPT ;  /* 0x000000ff0500728c */ /* 0x000fc6000bf25270 */
[----:B------:R-:W-:Y:S08]  /*05d0*/  BRA.U !UP0, `(.L_x_55) ;  /* 0x0000000108787547 */ /* 0x000ff0000b800000 */
[----:B------:R-:W0:Y:S01]  /*05e0*/  LDC.64 R2, c[0x0][0x380] ;  /* 0x0000e000ff027b82 */ /* 0x000e220000000a00 */
[----:B------:R-:W-:-:S07]  /*05f0*/  IADD3 R9, PT, PT, R7, R8, RZ ;  /* 0x0000000807097210 */ /* 0x000fce0007ffe0ff */
[----:B------:R-:W1:Y:S01]  /*0600*/  LDC.64 R4, c[0x0][0x388] ;  /* 0x0000e200ff047b82 */ /* 0x000e620000000a00 */
[----:B0-----:R-:W-:-:S05]  /*0610*/  IMAD.WIDE R2, R9, 0x4, R2 ;  /* 0x0000000409027825 */ /* 0x001fca00078e0202 */
[----:B------:R-:W2:Y:S01]  /*0620*/  LDG.E R10, desc[UR16][R2.64] ;  /* 0x00000010020a7981 */ /* 0x000ea2000c1e1900 */
[----:B-1----:R-:W-:-:S03]  /*0630*/  IMAD.WIDE.U32 R4, R8, 0x4, R4 ;  /* 0x0000000408047825 */ /* 0x002fc600078e0004 */
[----:B------:R-:W3:Y:S04]  /*0640*/  LDG.E R13, desc[UR16][R2.64+0x4] ;  /* 0x00000410020d7981 */ /* 0x000ee8000c1e1900 */
[----:B------:R-:W2:Y:S04]  /*0650*/  LDG.E R11, desc[UR16][R4.64] ;  /* 0x00000010040b7981 */ /* 0x000ea8000c1e1900 */
[----:B------:R-:W3:Y:S04]  /*0660*/  LDG.E R12, desc[UR16][R4.64+0x4] ;  /* 0x00000410040c7981 */ /* 0x000ee8000c1e1900 */
[----:B------:R-:W4:Y:S04]  /*0670*/  LDG.E R17, desc[UR16][R2.64+0x8] ;  /* 0x0000081002117981 */ /* 0x000f28000c1e1900 */
        /* <DEDUP_REMOVED lines=11> */
[----:B------:R-:W-:Y:S01]  /*0730*/  IADD3 R8, PT, PT, R8, 0x8, RZ ;  /* 0x0000000808087810 */ /* 0x000fe20007ffe0ff */
[----:B--2---:R-:W-:-:S04]  /*0740*/  FFMA R10, R10, R11, R15 ;  /* 0x0000000b0a0a7223 */ /* 0x004fc8000000000f */
[----:B---3--:R-:W-:-:S04]  /*0750*/  FFMA R10, R13, R12, R10 ;  /* 0x0000000c0d0a7223 */ /* 0x008fc8000000000a */
[----:B----4-:R-:W-:-:S04]  /*0760*/  FFMA R10, R17, R14, R10 ;  /* 0x0000000e110a7223 */ /* 0x010fc8000000000a */
[----:B-----5:R-:W-:-:S04]  /*0770*/  FFMA R10, R19, R16, R10 ;  /* 0x00000010130a7223 */ /* 0x020fc8000000000a */
[----:B------:R-:W-:-:S04]  /*0780*/  FFMA R10, R21, R18, R10 ;  /* 0x00000012150a7223 */ /* 0x000fc8000000000a */
[----:B------:R-:W-:-:S04]  /*0790*/  FFMA R23, R23, R20, R10 ;  /* 0x0000001417177223 */ /* 0x000fc8000000000a */
[----:B------:R-:W-:-:S04]  /*07a0*/  FFMA R0, R0, R9, R23 ;  /* 0x0000000900007223 */ /* 0x000fc80000000017 */
[----:B------:R-:W-:-:S07]  /*07b0*/  FFMA R15, R25, R22, R0 ;  /* 0x00000016190f7223 */ /* 0x000fce0000000000 */
.L_x_55:
        /* <DEDUP_REMOVED lines=17> */
[----:B------:R-:W5:Y:S01]  /*08d0*/  LDG.E R14, desc[UR16][R4.64+0xc] ;  /* 0x00000c10040e7981 */ /* 0x000f62000c1e1900 */
[----:B------:R-:W-:Y:S01]  /*08e0*/  IADD3 R8, PT, PT, R8, 0x4, RZ ;  /* 0x0000000408087810 */ /* 0x000fe20007ffe0ff */
[----:B--2---:R-:W-:-:S04]  /*08f0*/  FFMA R0, R0, R9, R15 ;  /* 0x0000000900007223 */ /* 0x004fc8000000000f */
[----:B---3--:R-:W-:-:S04]  /*0900*/  FFMA R0, R11, R10, R0 ;  /* 0x0000000a0b007223 */ /* 0x008fc80000000000 */
[----:B----4-:R-:W-:-:S04]  /*0910*/  FFMA R0, R13, R12, R0 ;  /* 0x0000000c0d007223 */ /* 0x010fc80000000000 */
[----:B-----5:R-:W-:-:S07]  /*0920*/  FFMA R15, R17, R14, R0 ;  /* 0x0000000e110f7223 */ /* 0x020fce0000000000 */
.L_x_56:
[----:B------:R-:W-:Y:S05]  /*0930*/  BRA.U !UP1, `(.L_x_52) ;  /* 0x0000000109447547 */ /* 0x000fea000b800000 */
[----:B------:R-:W0:Y:S01]  /*0940*/  LDC.64 R2, c[0x0][0x388] ;  /* 0x0000e200ff027b82 */ /* 0x000e220000000a00 */
[----:B------:R-:W-:Y:S01]  /*0950*/  IADD3 R7, PT, PT, R7, R8, RZ ;  /* 0x0000000807077210 */ /* 0x000fe20007ffe0ff */
[----:B------:R-:W-:-:S06]  /*0960*/  UIADD3 UR4, UPT, UPT, -UR4, URZ, URZ ;  /* 0x000000ff04047290 */ /* 0x000fcc000fffe1ff */
[----:B------:R-:W1:Y:S01]  /*0970*/  LDC.64 R10, c[0x0][0x380] ;  /* 0x0000e000ff0a7b82 */ /* 0x000e620000000a00 */
[----:B0-----:R-:W-:-:S03]  /*0980*/  IMAD.WIDE.U32 R2, R8, 0x4, R2 ;  /* 0x0000000408027825 */ /* 0x001fc600078e0002 */
[----:B------:R-:W-:Y:S02]  /*0990*/  MOV R4, R2 ;  /* 0x0000000200047202 */ /* 0x000fe40000000f00 */
[----:B------:R-:W-:-:S07]  /*09a0*/  MOV R5, R3 ;  /* 0x0000000300057202 */ /* 0x000fce0000000f00 */
.L_x_57:
[----:B-1----:R-:W-:Y:S01]  /*09b0*/  IMAD.WIDE R2, R7, 0x4, R10 ;  /* 0x0000000407027825 */ /* 0x002fe200078e020a */
[----:B------:R0:W2:Y:S05]  /*09c0*/  LDG.E R0, desc[UR16][R4.64] ;  /* 0x0000001004007981 */ /* 0x0000aa000c1e1900 */
[----:B------:R-:W2:Y:S01]  /*09d0*/  LDG.E R2, desc[UR16][R2.64] ;  /* 0x0000001002027981 */ /* 0x000ea2000c1e1900 */
[----:B------:R-:W-:-:S04]  /*09e0*/  UIADD3 UR4, UPT, UPT, UR4, 0x1, URZ ;  /* 0x0000000104047890 */ /* 0x000fc8000fffe0ff */
[----:B------:R-:W-:Y:S01]  /*09f0*/  UISETP.NE.AND UP0, UPT, UR4, URZ, UPT ;  /* 0x000000ff0400728c */ /* 0x000fe2000bf05270 */
[----:B0-----:R-:W-:Y:S01]  /*0a00*/  IADD3 R4, P0, PT, R4, 0x4, RZ ;  /* 0x0000000404047810 */ /* 0x001fe20007f1e0ff */
[----:B------:R-:W-:-:S03]  /*0a10*/  VIADD R7, R7, 0x1 ;  /* 0x0000000107077836 */ /* 0x000fc60000000000 */
[----:B------:R-:W-:Y:S01]  /*0a20*/  IADD3.X R5, PT, PT, RZ, R5, RZ, P0, !PT ;  /* 0x00000005ff057210 */ /* 0x000fe200007fe4ff */
[----:B--2---:R-:W-:-:S03]  /*0a30*/  FFMA R15, R2, R0, R15 ;  /* 0x00000000020f7223 */ /* 0x004fc6000000000f */
[----:B------:R-:W-:Y:S05]  /*0a40*/  BRA.U UP0, `(.L_x_57) ;  /* 0xfffffffd00d87547 */ /* 0x000fea000b83ffff */
.L_x_52:
[----:B------:R-:W0:Y:S02]  /*0a50*/  LDC.64 R2, c[0x0][0x390] ;  /* 0x0000e400ff027b82 */ /* 0x000e240000000a00 */
[----:B0-----:R-:W2:Y:S01]  /*0a60*/  LDG.E R2, desc[UR16][R2.64] ;  /* 0x0000001002027981 */ /* 0x001ea2000c1e1900 */
[----:B------:R-:W-:Y:S01]  /*0a70*/  MOV R0, 0x3bbb989d ;  /* 0x3bbb989d00007802 */ /* 0x000fe20000000f00 */
[----:B------:R-:W-:Y:S01]  /*0a80*/  BSSY.RECONVERGENT B0, `(.L_x_58) ;  /* 0x0000017000007945 */ /* 0x000fe20003800200 */
[----:B------:R-:W-:Y:S01]  /*0a90*/  MOV R5, 0x437c0000 ;  /* 0x437c000000057802 */ /* 0x000fe20000000f00 */
[----:B--2---:R-:W-:-:S04]  /*0aa0*/  FADD R15, R2, R15 ;  /* 0x0000000f020f7221 */ /* 0x004fc80000000000 */
[----:B------:R-:W-:-:S04]  /*0ab0*/  FFMA.SAT R0, R15, -R0, 0.5 ;  /* 0x3f0000000f007423 */ /* 0x000fc80000002800 */
[----:B------:R-:W-:-:S04]  /*0ac0*/  FFMA.RM R0, R0, R5, 12582913 ;  /* 0x4b40000100007423 */ /* 0x000fc80000004005 */
[C---:B------:R-:W-:Y:S01]  /*0ad0*/  FADD R4, R0.reuse, -12583039 ;  /* 0xcb40007f00047421 */ /* 0x040fe20000000000 */
[----:B------:R-:W-:-:S03]  /*0ae0*/  SHF.L.U32 R0, R0, 0x17, RZ ;  /* 0x0000001700007819 */ /* 0x000fc600000006ff */
[----:B------:R-:W-:-:S04]  /*0af0*/  FFMA R4, R15, -1.4426950216293334961, -R4 ;  /* 0xbfb8aa3b0f047823 */ /* 0x000fc80000000804 */
[----:B------:R-:W-:-:S04]  /*0b00*/  FFMA R4, R15, -1.925963033500011079e-08, R4 ;  /* 0xb2a570600f047823 */ /* 0x000fc80000000004 */
[----:B------:R-:W0:Y:S02]  /*0b10*/  MUFU.EX2 R5, R4 ;  /* 0x0000000400057308 */ /* 0x000e240000000800 */
[----:B0-----:R-:W-:-:S05]  /*0b20*/  FFMA R2, R0, R5, 1 ;  /* 0x3f80000000027423 */ /* 0x001fca0000000005 */
[----:B------:R-:W-:-:S04]  /*0b30*/  IADD3 R0, PT, PT, R2, 0x1800000, RZ ;  /* 0x0180000002007810 */ /* 0x000fc80007ffe0ff */
[----:B------:R-:W-:-:S04]  /*0b40*/  LOP3.LUT R0, R0, 0x7f800000, RZ, 0xc0, !PT ;  /* 0x7f80000000007812 */ /* 0x000fc800078ec0ff */
[----:B------:R-:W-:-:S13]  /*0b50*/  ISETP.GT.U32.AND P0, PT, R0, 0x1ffffff, PT ;  /* 0x01ffffff0000780c */ /* 0x000fda0003f04070 */
[----:B------:R-:W-:Y:S05]  /*0b60*/  @P0 BRA `(.L_x_59) ;  /* 0x0000000000100947 */ /* 0x000fea0003800000 */
[----:B------:R-:W-:-:S07]  /*0b70*/  MOV R4, 0xb90 ;  /* 0x00000b9000047802 */ /* 0x000fce0000000f00 */
[----:B------:R-:W-:Y:S05]  /*0b80*/  CALL.REL.NOINC `($__internal_1_$__cuda_sm20_rcp_rn_f32_slowpath) ;  /* 0x00000000002c7944 */ /* 0x000fea0003c00000 */
[----:B------:R-:W-:Y:S01]  /*0b90*/  MOV R5, R3 ;  /* 0x0000000300057202 */ /* 0x000fe20000000f00 */
[----:B------:R-:W-:Y:S06]  /*0ba0*/  BRA `(.L_x_60) ;  /* 0x0000000000107947 */ /* 0x000fec0003800000 */
.L_x_59:
[----:B------:R-:W0:Y:S02]  /*0bb0*/  MUFU.RCP R5, R2 ;  /* 0x0000000200057308 */ /* 0x000e240000001000 */
[----:B0-----:R-:W-:-:S04]  /*0bc0*/  FFMA R0, R2, R5, -1 ;  /* 0xbf80000002007423 */ /* 0x001fc80000000005 */
[----:B------:R-:W-:-:S04]  /*0bd0*/  FADD.FTZ R0, -R0, -RZ ;  /* 0x800000ff00007221 */ /* 0x000fc80000010100 */
[----:B------:R-:W-:-:S07]  /*0be0*/  FFMA R5, R5, R0, R5 ;  /* 0x0000000005057223 */ /* 0x000fce0000000005 */
.L_x_60:
[----:B------:R-:W-:Y:S05]  /*0bf0*/  BSYNC.RECONVERGENT B0 ;  /* 0x0000000000007941 */ /* 0x000fea0003800200 */
.L_x_58:
[----:B------:R-:W0:Y:S02]  /*0c00*/  LDC.64 R2, c[0x0][0x398] ;  /* 0x0000e600ff027b82 */ /* 0x000e240000000a00 */
[----:B0-----:R-:W-:-:S05]  /*0c10*/  IMAD.WIDE R6, R6, 0x4, R2 ;  /* 0x0000000406067825 */ /* 0x001fca00078e0202 */
[----:B------:R-:W-:Y:S01]  /*0c20*/  STG.E desc[UR16][R6.64], R5 ;  /* 0x0000000506007986 */ /* 0x000fe2000c101910 */
[----:B------:R-:W-:Y:S05]  /*0c30*/  EXIT ;  /* 0x000000000000794d */ /* 0x000fea0003800000 */
        .weak           $__internal_1_$__cuda_sm20_rcp_rn_f32_slowpath
        .type           $__internal_1_$__cuda_sm20_rcp_rn_f32_slowpath,@function
        .size           $__internal_1_$__cuda_sm20_rcp_rn_f32_slowpath,(.L_x_67 - $__internal_1_$__cuda_sm20_rcp_rn_f32_slowpath)
$__internal_1_$__cuda_sm20_rcp_rn_f32_slowpath:
[----:B------:R-:W-:Y:S01]  /*0c40*/  SHF.L.U32 R0, R2, 0x1, RZ ;  /* 0x0000000102007819 */ /* 0x000fe200000006ff */
[----:B------:R-:W-:Y:S03]  /*0c50*/  BSSY.RECONVERGENT B1, `(.L_x_61) ;  /* 0x0000031000017945 */ /* 0x000fe60003800200 */
[----:B------:R-:W-:Y:S02]  /*0c60*/  SHF.R.U32.HI R7, RZ, 0x18, R0 ;  /* 0x00000018ff077819 */ /* 0x000fe40000011600 */
[----:B------:R-:W-:Y:S02]  /*0c70*/  MOV R0, R2 ;  /* 0x0000000200007202 */ /* 0x000fe40000000f00 */
[----:B------:R-:W-:-:S13]  /*0c80*/  ISETP.NE.U32.AND P0, PT, R7, RZ, PT ;  /* 0x000000ff0700720c */ /* 0x000fda0003f05070 */
[----:B------:R-:W-:Y:S05]  /*0c90*/  @P0 BRA `(.L_x_62) ;  /* 0x0000000000280947 */ /* 0x000fea0003800000 */
[----:B------:R-:W-:-:S05]  /*0ca0*/  IMAD.SHL.U32 R2, R0, 0x2, RZ ;  /* 0x0000000200027824 */ /* 0x000fca00078e00ff */
[----:B------:R-:W-:-:S13]  /*0cb0*/  ISETP.NE.AND P0, PT, R2, RZ, PT ;  /* 0x000000ff0200720c */ /* 0x000fda0003f05270 */
[----:B------:R-:W-:Y:S01]  /*0cc0*/  @P0 FFMA R5, R0, 1.84467440737095516160e+19, RZ ;  /* 0x5f80000000050823 */ /* 0x000fe200000000ff */
[----:B------:R-:W-:Y:S08]  /*0cd0*/  @!P0 MUFU.RCP R3, R0 ;  /* 0x0000000000038308 */ /* 0x000ff00000001000 */
[----:B------:R-:W0:Y:S02]  /*0ce0*/  @P0 MUFU.RCP R2, R5 ;  /* 0x0000000500020308 */ /* 0x000e240000001000 */
[----:B0-----:R-:W-:-:S04]  /*0cf0*/  @P0 FFMA R7, R5, R2, -1 ;  /* 0xbf80000005070423 */ /* 0x001fc80000000002 */
[----:B------:R-:W-:-:S04]  /*0d00*/  @P0 FADD.FTZ R7, -R7, -RZ ;  /* 0x800000ff07070221 */ /* 0x000fc80000010100 */
[----:B------:R-:W-:-:S04]  /*0d10*/  @P0 FFMA R2, R2, R7, R2 ;  /* 0x0000000702020223 */ /* 0x000fc80000000002 */
[----:B------:R-:W-:Y:S01]  /*0d20*/  @P0 FFMA R3, R2, 1.84467440737095516160e+19, RZ ;  /* 0x5f80000002030823 */ /* 0x000fe200000000ff */
[----:B------:R-:W-:Y:S06]  /*0d30*/  BRA `(.L_x_63) ;  /* 0x0000000000887947 */ /* 0x000fec0003800000 */
.L_x_62:
[----:B------:R-:W-:-:S04]  /*0d40*/  IADD3 R9, PT, PT, R7, -0xfd, RZ ;  /* 0xffffff0307097810 */ /* 0x000fc80007ffe0ff */
[----:B------:R-:W-:-:S13]  /*0d50*/  ISETP.GT.U32.AND P0, PT, R9, 0x1, PT ;  /* 0x000000010900780c */ /* 0x000fda0003f04070 */
[----:B------:R-:W-:Y:S05]  /*0d60*/  @P0 BRA `(.L_x_64) ;  /* 0x0000000000780947 */ /* 0x000fea0003800000 */
[----:B------:R-:W-:Y:S01]  /*0d70*/  LOP3.LUT R2, R0, 0x7fffff, RZ, 0xc0, !PT ;  /* 0x007fffff00027812 */ /* 0x000fe200078ec0ff */
[----:B------:R-:W-:-:S03]  /*0d80*/  HFMA2 R10, -RZ, RZ, 0, 1.78813934326171875e-07 ;  /* 0x00000003ff0a7431 */ /* 0x000fc600000001ff */
[----:B------:R-:W-:-:S04]  /*0d90*/  LOP3.LUT R2, R2, 0x3f800000, RZ, 0xfc, !PT ;  /* 0x3f80000002027812 */ /* 0x000fc800078efcff */
[----:B------:R-:W0:Y:S01]  /*0da0*/  MUFU.RCP R3, R2 ;  /* 0x0000000200037308 */ /* 0x000e220000001000 */
[----:B------:R-:W-:Y:S01]  /*0db0*/  SHF.L.U32 R10, R10, R9, RZ ;  /* 0x000000090a0a7219 */ /* 0x000fe200000006ff */
[----:B0-----:R-:W-:-:S04]  /*0dc0*/  FFMA R5, R2, R3, -1 ;  /* 0xbf80000002057423 */ /* 0x001fc80000000003 */
[----:B------:R-:W-:-:S04]  /*0dd0*/  FADD.FTZ R8, -R5, -RZ ;  /* 0x800000ff05087221 */ /* 0x000fc80000010100 */
[CCC-:B------:R-:W-:Y:S01]  /*0de0*/  FFMA.RM R5, R3.reuse, R8.reuse, R3.reuse ;  /* 0x0000000803057223 */ /* 0x1c0fe20000004003 */
[----:B------:R-:W-:-:S04]  /*0df0*/  FFMA.RP R8, R3, R8, R3 ;  /* 0x0000000803087223 */ /* 0x000fc80000008003 */
[C---:B------:R-:W-:Y:S02]  /*0e00*/  LOP3.LUT R3, R5.reuse, 0x7fffff, RZ, 0xc0, !PT ;  /* 0x007fffff05037812 */ /* 0x040fe400078ec0ff */
[----:B------:R-:W-:Y:S02]  /*0e10*/  FSETP.NEU.FTZ.AND P0, PT, R5, R8, PT ;  /* 0x000000080500720b */ /* 0x000fe40003f1d000 */
[----:B------:R-:W-:Y:S02]  /*0e20*/  LOP3.LUT R3, R3, 0x800000, RZ, 0xfc, !PT ;  /* 0x0080000003037812 */ /* 0x000fe400078efcff */
[----:B------:R-:W-:Y:S02]  /*0e30*/  SEL R5, RZ, 0xffffffff, !P0 ;  /* 0xffffffffff057807 */ /* 0x000fe40004000000 */
[----:B------:R-:W-:Y:S02]  /*0e40*/  LOP3.LUT R10, R10, R3, RZ, 0xc0, !PT ;  /* 0x000000030a0a7212 */ /* 0x000fe400078ec0ff */
[----:B------:R-:W-:-:S02]  /*0e50*/  IADD3 R2, PT, PT, -R5, RZ, RZ ;  /* 0x000000ff05027210 */ /* 0x000fc40007ffe1ff */
[-C--:B------:R-:W-:Y:S02]  /*0e60*/  SHF.R.U32.HI R10, RZ, R9.reuse, R10 ;  /* 0x00000009ff0a7219 */ /* 0x080fe4000001160a */
[----:B------:R-:W-:Y:S02]  /*0e70*/  LOP3.LUT P1, RZ, R2, R9, R3, 0xf8, !PT ;  /* 0x0000000902ff7212 */ /* 0x000fe4000782f803 */
[C---:B------:R-:W-:Y:S02]  /*0e80*/  LOP3.LUT P0, RZ, R10.reuse, 0x1, RZ, 0xc0, !PT ;  /* 0x000000010aff7812 */ /* 0x040fe4000780c0ff */
[----:B------:R-:W-:-:S04]  /*0e90*/  LOP3.LUT P2, RZ, R10, 0x2, RZ, 0xc0, !PT ;  /* 0x000000020aff7812 */ /* 0x000fc8000784c0ff */
[----:B------:R-:W-:Y:S02]  /*0ea0*/  PLOP3.LUT P0, PT, P0, P1, P2, 0xe0, 0x0 ;  /* 0x000000000000781c */ /* 0x000fe40000703c20 */
[----:B------:R-:W-:Y:S02]  /*0eb0*/  LOP3.LUT P1, RZ, R0, 0x7fffff, RZ, 0xc0, !PT ;  /* 0x007fffff00ff7812 */ /* 0x000fe4000782c0ff */
[----:B------:R-:W-:-:S04]  /*0ec0*/  SEL R2, RZ, 0x1, !P0 ;  /* 0x00000001ff027807 */ /* 0x000fc80004000000 */
[----:B------:R-:W-:-:S04]  /*0ed0*/  IADD3 R2, PT, PT, -R2, RZ, RZ ;  /* 0x000000ff02027210 */ /* 0x000fc80007ffe1ff */
[----:B------:R-:W-:Y:S02]  /*0ee0*/  ISETP.GE.AND P0, PT, R2, RZ, PT ;  /* 0x000000ff0200720c */ /* 0x000fe40003f06270 */
[----:B------:R-:W-:-:S04]  /*0ef0*/  IADD3 R2, PT, PT, R7, -0xfc, RZ ;  /* 0xffffff0407027810 */ /* 0x000fc80007ffe0ff */
[----:B------:R-:W-:-:S07]  /*0f00*/  SHF.R.U32.HI R3, RZ, R2, R3 ;  /* 0x00000002ff037219 */ /* 0x000fce0000011603 */
[----:B------:R-:W-:-:S04]  /*0f10*/  @!P0 IADD3 R3, PT, PT, R3, 0x1, RZ ;  /* 0x0000000103038810 */ /* 0x000fc80007ffe0ff */
[----:B------:R-:W-:-:S04]  /*0f20*/  @!P1 SHF.L.U32 R3, R3, 0x1, RZ ;  /* 0x0000000103039819 */ /* 0x000fc800000006ff */
[----:B------:R-:W-:Y:S01]  /*0f30*/  LOP3.LUT R3, R3, 0x80000000, R0, 0xf8, !PT ;  /* 0x8000000003037812 */ /* 0x000fe200078ef800 */
[----:B------:R-:W-:Y:S06]  /*0f40*/  BRA `(.L_x_63) ;  /* 0x0000000000047947 */ /* 0x000fec0003800000 */
.L_x_64:
[----:B------:R0:W1:Y:S02]  /*0f50*/  MUFU.RCP R3, R0 ;  /* 0x0000000000037308 */ /* 0x0000640000001000 */
.L_x_63:
[----:B------:R-:W-:Y:S05]  /*0f60*/  BSYNC.RECONVERGENT B1 ;  /* 0x0000000000017941 */ /* 0x000fea0003800200 */
.L_x_61:
[----:B------:R-:W-:-:S04]  /*0f70*/  MOV R5, 0x0 ;  /* 0x0000000000057802 */ /* 0x000fc80000000f00 */
[----:B01----:R-:W-:Y:S05]  /*0f80*/  RET.REL.NODEC R4 `(_Z16logistic_forwardPfS_S_S_ii) ;  /* 0xfffffff0041c7950 */ /* 0x003fea0003c3ffff */
.L_x_65:
        /* <DEDUP_REMOVED lines=15> */
.L_x_67:


//--------------------- .nv.shared.reserved.0     --------------------------
	.section	.nv.shared.reserved.0,"aw",@nobits
	.weak		__nv_reservedSMEM_offset_0_alias
	.size		__nv_reservedSMEM_offset_0_alias, 0, 64
	.other		__nv_reservedSMEM_offset_0_alias,@"STO_CUDA_RESERVED_SHARED STV_DEFAULT"
__nv_reservedSMEM_offset_0_alias:
	.zero		0
	.zero		64


//--------------------- .nv.constant0._Z14update_weightsPfS_S_S_fi --------------------------
	.section	.nv.constant0._Z14update_weightsPfS_S_S_fi,"a",@progbits
	.sectionflags	@""
	.align	4
.nv.constant0._Z14update_weightsPfS_S_S_fi:
	.zero		936


//--------------------- .nv.constant0._Z17compute_gradientsPfS_S_S_S_ii --------------------------
	.section	.nv.constant0._Z17compute_gradientsPfS_S_S_S_ii,"a",@progbits
	.sectionflags	@""
	.align	4
.nv.constant0._Z17compute_gradientsPfS_S_S_S_ii:
	.zero		944


//--------------------- .nv.constant0._Z16logistic_forwardPfS_S_S_ii --------------------------
	.section	.nv.constant0._Z16logistic_forwardPfS_S_S_ii,"a",@progbits
	.sectionflags	@""
	.align	4
.nv.constant0._Z16logistic_forwardPfS_S_S_ii:
	.zero		936


//--------------------- SYMBOLS --------------------------

	.type		.nv.reservedSmem.offset0,@object
	.size		.nv.reservedSmem.offset0,0x4
